	.version 2.1
	.target sm_20
	// compiled with /usr/local/cuda3.1/cuda/open64/lib//be
	// nvopencc 3.1 built on 2010-06-07

	.visible .func (.param .f32 __cudaretf__Z15computeMidpointff) _Z15computeMidpointff (.param .f32 __cudaparmf1__Z15computeMidpointff, .param .f32 __cudaparmf2__Z15computeMidpointff)

	.visible .func (.param .u32 __cudaretf__Z26computeNumSmallerEigenvalsPfS_jfjjS_S_j) _Z26computeNumSmallerEigenvalsPfS_jfjjS_S_j (.param .u64 __cudaparmf1__Z26computeNumSmallerEigenvalsPfS_jfjjS_S_j, .param .u64 __cudaparmf2__Z26computeNumSmallerEigenvalsPfS_jfjjS_S_j, .param .u32 __cudaparmf3__Z26computeNumSmallerEigenvalsPfS_jfjjS_S_j, .param .f32 __cudaparmf4__Z26computeNumSmallerEigenvalsPfS_jfjjS_S_j, .param .u32 __cudaparmf5__Z26computeNumSmallerEigenvalsPfS_jfjjS_S_j, .param .u32 __cudaparmf6__Z26computeNumSmallerEigenvalsPfS_jfjjS_S_j, .param .u64 __cudaparmf7__Z26computeNumSmallerEigenvalsPfS_jfjjS_S_j, .param .u64 __cudaparmf8__Z26computeNumSmallerEigenvalsPfS_jfjjS_S_j, .param .u32 __cudaparmf9__Z26computeNumSmallerEigenvalsPfS_jfjjS_S_j)

	.visible .func (.param .u32 __cudaretf__Z31computeNumSmallerEigenvalsLargePfS_jfjjS_S_j) _Z31computeNumSmallerEigenvalsLargePfS_jfjjS_S_j (.param .u64 __cudaparmf1__Z31computeNumSmallerEigenvalsLargePfS_jfjjS_S_j, .param .u64 __cudaparmf2__Z31computeNumSmallerEigenvalsLargePfS_jfjjS_S_j, .param .u32 __cudaparmf3__Z31computeNumSmallerEigenvalsLargePfS_jfjjS_S_j, .param .f32 __cudaparmf4__Z31computeNumSmallerEigenvalsLargePfS_jfjjS_S_j, .param .u32 __cudaparmf5__Z31computeNumSmallerEigenvalsLargePfS_jfjjS_S_j, .param .u32 __cudaparmf6__Z31computeNumSmallerEigenvalsLargePfS_jfjjS_S_j, .param .u64 __cudaparmf7__Z31computeNumSmallerEigenvalsLargePfS_jfjjS_S_j, .param .u64 __cudaparmf8__Z31computeNumSmallerEigenvalsLargePfS_jfjjS_S_j, .param .u32 __cudaparmf9__Z31computeNumSmallerEigenvalsLargePfS_jfjjS_S_j)

	//-----------------------------------------------------------
	// Compiling /tmp/tmpxft_00001834_00000000-7_bisect_kernel_large_onei.cpp3.i (/tmp/ccBI#.hKTRBn)
	//-----------------------------------------------------------

	//-----------------------------------------------------------
	// Options:
	//-----------------------------------------------------------
	//  Target:ptx, ISA:sm_20, Endian:little, Pointer Size:64
	//  -O3	(Optimization level)
	//  -g0	(Debug level)
	//  -m2	(Report advisories)
	//-----------------------------------------------------------

	.file	1	"<command-line>"
	.file	2	"/tmp/tmpxft_00001834_00000000-6_bisect_kernel_large_onei.cudafe2.gpu"
	.file	3	"/usr/lib/gcc/x86_64-linux-gnu/4.4.3/include/stddef.h"
	.file	4	"/usr/local/cuda3.1/cuda/bin/../include/crt/device_runtime.h"
	.file	5	"/usr/local/cuda3.1/cuda/bin/../include/host_defines.h"
	.file	6	"/usr/local/cuda3.1/cuda/bin/../include/builtin_types.h"
	.file	7	"/usr/local/cuda3.1/cuda/bin/../include/device_types.h"
	.file	8	"/usr/local/cuda3.1/cuda/bin/../include/driver_types.h"
	.file	9	"/usr/local/cuda3.1/cuda/bin/../include/surface_types.h"
	.file	10	"/usr/local/cuda3.1/cuda/bin/../include/texture_types.h"
	.file	11	"/usr/local/cuda3.1/cuda/bin/../include/vector_types.h"
	.file	12	"/usr/local/cuda3.1/cuda/bin/../include/device_launch_parameters.h"
	.file	13	"/usr/local/cuda3.1/cuda/bin/../include/crt/storage_class.h"
	.file	14	"/usr/include/bits/types.h"
	.file	15	"/usr/include/time.h"
	.file	16	"/home/andrew/repositories/gpuocelot/tests/cuda2.2/tests/eigenvalues/bisect_util.cu"
	.file	17	"/usr/local/cuda3.1/cuda/bin/../include/common_functions.h"
	.file	18	"/usr/local/cuda3.1/cuda/bin/../include/math_functions.h"
	.file	19	"/usr/local/cuda3.1/cuda/bin/../include/math_constants.h"
	.file	20	"/usr/local/cuda3.1/cuda/bin/../include/device_functions.h"
	.file	21	"/usr/local/cuda3.1/cuda/bin/../include/sm_11_atomic_functions.h"
	.file	22	"/usr/local/cuda3.1/cuda/bin/../include/sm_12_atomic_functions.h"
	.file	23	"/usr/local/cuda3.1/cuda/bin/../include/sm_13_double_functions.h"
	.file	24	"/usr/local/cuda3.1/cuda/bin/../include/sm_20_atomic_functions.h"
	.file	25	"/usr/local/cuda3.1/cuda/bin/../include/sm_20_intrinsics.h"
	.file	26	"/usr/local/cuda3.1/cuda/bin/../include/surface_functions.h"
	.file	27	"/usr/local/cuda3.1/cuda/bin/../include/texture_fetch_functions.h"
	.file	28	"/usr/local/cuda3.1/cuda/bin/../include/math_functions_dbl_ptx3.h"
	.file	29	"/home/andrew/repositories/gpuocelot/tests/cuda2.2/tests/eigenvalues/bisect_kernel_large_onei.cu"


	.visible .func (.param .f32 __cudaretf__Z15computeMidpointff) _Z15computeMidpointff (.param .f32 __cudaparmf1__Z15computeMidpointff, .param .f32 __cudaparmf2__Z15computeMidpointff)
	{
	.reg .u32 %r<4>;
	.reg .f32 %f<15>;
	.reg .pred %p<4>;
	.loc	16	89	0
$LDWbegin__Z15computeMidpointff:
	ld.param.f32 	%f1, [__cudaparmf1__Z15computeMidpointff];
	mov.f32 	%f2, %f1;
	ld.param.f32 	%f3, [__cudaparmf2__Z15computeMidpointff];
	mov.f32 	%f4, %f3;
	mov.f32 	%f5, 0f00000000;     	// 0
	setp.lt.f32 	%p1, %f2, %f5;
	mov.f32 	%f6, 0f00000000;     	// 0
	setp.lt.f32 	%p2, %f4, %f6;
	@!%p2 bra 	$Lt_0_2818;
	.loc	16	92	0
	selp.s32 	%r1, 1, 0, %p1;
	bra.uni 	$Lt_0_2562;
$Lt_0_2818:
	selp.s32 	%r1, 0, 1, %p1;
$Lt_0_2562:
	.loc	16	99	0
	sub.f32 	%f7, %f4, %f2;
	mov.f32 	%f8, 0f3f000000;     	// 0.5
	fma.rn.f32 	%f9, %f7, %f8, %f2;
	add.f32 	%f10, %f2, %f4;
	mov.f32 	%f11, 0f3f000000;    	// 0.5
	mul.f32 	%f12, %f10, %f11;
	neg.s32 	%r2, %r1;
	slct.f32.s32 	%f13, %f12, %f9, %r2;
	st.param.f32 	[__cudaretf__Z15computeMidpointff], %f13;
	ret;
$LDWend__Z15computeMidpointff:
	} // _Z15computeMidpointff

	.visible .func (.param .u32 __cudaretf__Z26computeNumSmallerEigenvalsPfS_jfjjS_S_j) _Z26computeNumSmallerEigenvalsPfS_jfjjS_S_j (.param .u64 __cudaparmf1__Z26computeNumSmallerEigenvalsPfS_jfjjS_S_j, .param .u64 __cudaparmf2__Z26computeNumSmallerEigenvalsPfS_jfjjS_S_j, .param .u32 __cudaparmf3__Z26computeNumSmallerEigenvalsPfS_jfjjS_S_j, .param .f32 __cudaparmf4__Z26computeNumSmallerEigenvalsPfS_jfjjS_S_j, .param .u32 __cudaparmf5__Z26computeNumSmallerEigenvalsPfS_jfjjS_S_j, .param .u32 __cudaparmf6__Z26computeNumSmallerEigenvalsPfS_jfjjS_S_j, .param .u64 __cudaparmf7__Z26computeNumSmallerEigenvalsPfS_jfjjS_S_j, .param .u64 __cudaparmf8__Z26computeNumSmallerEigenvalsPfS_jfjjS_S_j, .param .u32 __cudaparmf9__Z26computeNumSmallerEigenvalsPfS_jfjjS_S_j)
	{
	.reg .u32 %r<26>;
	.reg .u64 %rd<18>;
	.reg .f32 %f<13>;
	.reg .pred %p<6>;
	.loc	16	177	0
$LDWbegin__Z26computeNumSmallerEigenvalsPfS_jfjjS_S_j:
	ld.param.u64 	%rd1, [__cudaparmf1__Z26computeNumSmallerEigenvalsPfS_jfjjS_S_j];
	mov.s64 	%rd2, %rd1;
	ld.param.u64 	%rd3, [__cudaparmf2__Z26computeNumSmallerEigenvalsPfS_jfjjS_S_j];
	mov.s64 	%rd4, %rd3;
	ld.param.u32 	%r1, [__cudaparmf3__Z26computeNumSmallerEigenvalsPfS_jfjjS_S_j];
	mov.s32 	%r2, %r1;
	ld.param.f32 	%f1, [__cudaparmf4__Z26computeNumSmallerEigenvalsPfS_jfjjS_S_j];
	mov.f32 	%f2, %f1;
	ld.param.u32 	%r3, [__cudaparmf5__Z26computeNumSmallerEigenvalsPfS_jfjjS_S_j];
	mov.s32 	%r4, %r3;
	ld.param.u32 	%r5, [__cudaparmf6__Z26computeNumSmallerEigenvalsPfS_jfjjS_S_j];
	mov.s32 	%r6, %r5;
	ld.param.u64 	%rd5, [__cudaparmf7__Z26computeNumSmallerEigenvalsPfS_jfjjS_S_j];
	mov.s64 	%rd6, %rd5;
	ld.param.u64 	%rd7, [__cudaparmf8__Z26computeNumSmallerEigenvalsPfS_jfjjS_S_j];
	mov.s64 	%rd8, %rd7;
	ld.param.u32 	%r7, [__cudaparmf9__Z26computeNumSmallerEigenvalsPfS_jfjjS_S_j];
	mov.s32 	%r8, %r7;
	.loc	16	182	0
	mov.u32 	%r9, %tid.x;
	setp.le.u32 	%p1, %r2, %r9;
	@%p1 bra 	$Lt_1_3586;
	.loc	16	186	0
	cvt.u64.u32 	%rd9, %r9;
	mul.wide.u32 	%rd10, %r9, 4;
	add.u64 	%rd11, %rd10, %rd2;
	ld.f32 	%f3, [%rd11+0];
	add.u64 	%rd12, %rd10, %rd6;
	st.f32 	[%rd12+0], %f3;
	.loc	16	187	0
	add.u64 	%rd13, %rd10, %rd4;
	ld.f32 	%f4, [%rd13+-4];
	add.u64 	%rd14, %rd10, %rd8;
	st.f32 	[%rd14+0], %f4;
$Lt_1_3586:
	.loc	16	190	0
	bar.sync 	0;
	mov.u32 	%r10, 0;
	set.eq.u32.u32 	%r11, %r8, %r10;
	neg.s32 	%r12, %r11;
	set.lt.u32.u32 	%r13, %r4, %r6;
	neg.s32 	%r14, %r13;
	and.b32 	%r15, %r12, %r14;
	mov.u32 	%r16, 0;
	setp.eq.s32 	%p2, %r15, %r16;
	@%p2 bra 	$Lt_1_4354;
	mov.u32 	%r17, 0;
	setp.eq.u32 	%p3, %r2, %r17;
	@%p3 bra 	$Lt_1_5634;
	mov.s32 	%r18, %r2;
	mov.s64 	%rd15, %rd6;
	mov.s64 	%rd16, %rd8;
	mov.u32 	%r19, 0;
	mov.u32 	%r20, 0;
	mov.f32 	%f5, 0f3f800000;     	// 1
	mov.s32 	%r21, %r18;
$Lt_1_5122:
 //<loop> Loop body line 190, nesting depth: 1, estimated iterations: unknown
	.loc	16	198	0
	ld.f32 	%f6, [%rd16+0];
	ld.f32 	%f7, [%rd15+0];
	sub.f32 	%f8, %f7, %f2;
	mul.f32 	%f9, %f6, %f6;
	div.rn.f32 	%f10, %f9, %f5;
	sub.f32 	%f5, %f8, %f10;
	.loc	16	199	0
	mov.f32 	%f11, 0f00000000;    	// 0
	set.lt.u32.f32 	%r22, %f5, %f11;
	neg.s32 	%r23, %r22;
	add.u32 	%r20, %r20, %r23;
	add.u32 	%r19, %r19, 1;
	add.u64 	%rd16, %rd16, 4;
	add.u64 	%rd15, %rd15, 4;
	setp.ne.u32 	%p4, %r2, %r19;
	@%p4 bra 	$Lt_1_5122;
	bra.uni 	$Lt_1_4098;
$Lt_1_5634:
	mov.u32 	%r20, 0;
	bra.uni 	$Lt_1_4098;
$Lt_1_4354:
	mov.u32 	%r20, 0;
$Lt_1_4098:
	.loc	16	204	0
	mov.s32 	%r24, %r20;
	st.param.u32 	[__cudaretf__Z26computeNumSmallerEigenvalsPfS_jfjjS_S_j], %r24;
	ret;
$LDWend__Z26computeNumSmallerEigenvalsPfS_jfjjS_S_j:
	} // _Z26computeNumSmallerEigenvalsPfS_jfjjS_S_j

	.visible .func (.param .u32 __cudaretf__Z31computeNumSmallerEigenvalsLargePfS_jfjjS_S_j) _Z31computeNumSmallerEigenvalsLargePfS_jfjjS_S_j (.param .u64 __cudaparmf1__Z31computeNumSmallerEigenvalsLargePfS_jfjjS_S_j, .param .u64 __cudaparmf2__Z31computeNumSmallerEigenvalsLargePfS_jfjjS_S_j, .param .u32 __cudaparmf3__Z31computeNumSmallerEigenvalsLargePfS_jfjjS_S_j, .param .f32 __cudaparmf4__Z31computeNumSmallerEigenvalsLargePfS_jfjjS_S_j, .param .u32 __cudaparmf5__Z31computeNumSmallerEigenvalsLargePfS_jfjjS_S_j, .param .u32 __cudaparmf6__Z31computeNumSmallerEigenvalsLargePfS_jfjjS_S_j, .param .u64 __cudaparmf7__Z31computeNumSmallerEigenvalsLargePfS_jfjjS_S_j, .param .u64 __cudaparmf8__Z31computeNumSmallerEigenvalsLargePfS_jfjjS_S_j, .param .u32 __cudaparmf9__Z31computeNumSmallerEigenvalsLargePfS_jfjjS_S_j)
	{
	.reg .u32 %r<23>;
	.reg .u64 %rd<21>;
	.reg .f32 %f<13>;
	.reg .pred %p<8>;
	.loc	16	234	0
$LDWbegin__Z31computeNumSmallerEigenvalsLargePfS_jfjjS_S_j:
	ld.param.u64 	%rd1, [__cudaparmf1__Z31computeNumSmallerEigenvalsLargePfS_jfjjS_S_j];
	mov.s64 	%rd2, %rd1;
	ld.param.u64 	%rd3, [__cudaparmf2__Z31computeNumSmallerEigenvalsLargePfS_jfjjS_S_j];
	mov.s64 	%rd4, %rd3;
	ld.param.u32 	%r1, [__cudaparmf3__Z31computeNumSmallerEigenvalsLargePfS_jfjjS_S_j];
	mov.s32 	%r2, %r1;
	ld.param.f32 	%f1, [__cudaparmf4__Z31computeNumSmallerEigenvalsLargePfS_jfjjS_S_j];
	mov.f32 	%f2, %f1;
	ld.param.u32 	%r3, [__cudaparmf5__Z31computeNumSmallerEigenvalsLargePfS_jfjjS_S_j];
	mov.s32 	%r4, %r3;
	ld.param.u32 	%r5, [__cudaparmf6__Z31computeNumSmallerEigenvalsLargePfS_jfjjS_S_j];
	mov.s32 	%r6, %r5;
	ld.param.u64 	%rd5, [__cudaparmf7__Z31computeNumSmallerEigenvalsLargePfS_jfjjS_S_j];
	mov.s64 	%rd6, %rd5;
	ld.param.u64 	%rd7, [__cudaparmf8__Z31computeNumSmallerEigenvalsLargePfS_jfjjS_S_j];
	mov.s64 	%rd8, %rd7;
	.loc	16	238	0
	mov.s32 	%r7, %r2;
	mov.u32 	%r8, 0;
	setp.eq.u32 	%p1, %r2, %r8;
	@%p1 bra 	$Lt_2_7426;
	setp.lt.u32 	%p2, %r4, %r6;
	mov.u32 	%r9, %ntid.x;
	mov.u32 	%r10, %tid.x;
	mov.u32 	%r11, 0;
	mov.u32 	%r12, 0;
	mov.f32 	%f3, 0f3f800000;     	// 1
$Lt_2_4866:
 //<loop> Loop body line 238, nesting depth: 1, estimated iterations: unknown
	.loc	16	243	0
	bar.sync 	0;
	add.u32 	%r13, %r10, %r11;
	setp.le.u32 	%p3, %r2, %r13;
	@%p3 bra 	$Lt_2_5122;
 //<loop> Part of loop body line 238, head labeled $Lt_2_4866
	.loc	16	248	0
	cvt.u64.u32 	%rd9, %r10;
	mul.wide.u32 	%rd10, %r10, 4;
	cvt.u64.u32 	%rd11, %r11;
	add.u64 	%rd12, %rd11, %rd9;
	mul.lo.u64 	%rd13, %rd12, 4;
	add.u64 	%rd14, %rd13, %rd2;
	ld.f32 	%f4, [%rd14+0];
	add.u64 	%rd15, %rd10, %rd6;
	st.f32 	[%rd15+0], %f4;
	.loc	16	249	0
	add.u64 	%rd16, %rd13, %rd4;
	ld.f32 	%f5, [%rd16+-4];
	add.u64 	%rd17, %rd10, %rd8;
	st.f32 	[%rd17+0], %f5;
$Lt_2_5122:
 //<loop> Part of loop body line 238, head labeled $Lt_2_4866
	.loc	16	252	0
	bar.sync 	0;
	@!%p2 bra 	$Lt_2_6146;
 //<loop> Part of loop body line 238, head labeled $Lt_2_4866
	min.u32 	%r14, %r7, %r9;
	mov.u32 	%r15, 0;
	setp.eq.u32 	%p4, %r14, %r15;
	@%p4 bra 	$Lt_2_6146;
 //<loop> Part of loop body line 238, head labeled $Lt_2_4866
	mov.s32 	%r16, %r14;
	mov.s64 	%rd18, %rd6;
	mov.s64 	%rd19, %rd8;
	mov.u32 	%r17, 0;
 //<loop> Part of loop body line 238, head labeled $Lt_2_4866
	mov.s32 	%r18, %r16;
$Lt_2_6658:
 //<loop> Loop body line 252, nesting depth: 2, estimated iterations: unknown
	.loc	16	260	0
	ld.f32 	%f6, [%rd19+0];
	ld.f32 	%f7, [%rd18+0];
	sub.f32 	%f8, %f7, %f2;
	mul.f32 	%f9, %f6, %f6;
	div.rn.f32 	%f10, %f9, %f3;
	sub.f32 	%f3, %f8, %f10;
	.loc	16	262	0
	mov.f32 	%f11, 0f00000000;    	// 0
	set.lt.u32.f32 	%r19, %f3, %f11;
	neg.s32 	%r20, %r19;
	add.u32 	%r12, %r12, %r20;
	add.u32 	%r17, %r17, 1;
	add.u64 	%rd19, %rd19, 4;
	add.u64 	%rd18, %rd18, 4;
	setp.ne.u32 	%p5, %r14, %r17;
	@%p5 bra 	$Lt_2_6658;
$Lt_2_6146:
$Lt_2_5634:
 //<loop> Part of loop body line 238, head labeled $Lt_2_4866
	.loc	16	267	0
	sub.u32 	%r7, %r7, %r9;
	add.u32 	%r11, %r9, %r11;
	setp.gt.u32 	%p6, %r2, %r11;
	@%p6 bra 	$Lt_2_4866;
	bra.uni 	$Lt_2_4354;
$Lt_2_7426:
	mov.u32 	%r12, 0;
$Lt_2_4354:
	.loc	16	270	0
	mov.s32 	%r21, %r12;
	st.param.u32 	[__cudaretf__Z31computeNumSmallerEigenvalsLargePfS_jfjjS_S_j], %r21;
	ret;
$LDWend__Z31computeNumSmallerEigenvalsLargePfS_jfjjS_S_j:
	} // _Z31computeNumSmallerEigenvalsLargePfS_jfjjS_S_j

	.entry _Z30bisectKernelLarge_OneIntervalsPfS_jjS_S_Pjf (
		.param .u64 __cudaparm__Z30bisectKernelLarge_OneIntervalsPfS_jjS_S_Pjf_g_d,
		.param .u64 __cudaparm__Z30bisectKernelLarge_OneIntervalsPfS_jjS_S_Pjf_g_s,
		.param .u32 __cudaparm__Z30bisectKernelLarge_OneIntervalsPfS_jjS_S_Pjf_n,
		.param .u32 __cudaparm__Z30bisectKernelLarge_OneIntervalsPfS_jjS_S_Pjf_num_intervals,
		.param .u64 __cudaparm__Z30bisectKernelLarge_OneIntervalsPfS_jjS_S_Pjf_g_left,
		.param .u64 __cudaparm__Z30bisectKernelLarge_OneIntervalsPfS_jjS_S_Pjf_g_right,
		.param .u64 __cudaparm__Z30bisectKernelLarge_OneIntervalsPfS_jjS_S_Pjf_g_pos,
		.param .f32 __cudaparm__Z30bisectKernelLarge_OneIntervalsPfS_jjS_S_Pjf_precision)
	{
	.reg .u32 %r<41>;
	.reg .u64 %rd<29>;
	.reg .f32 %f<42>;
	.reg .pred %p<18>;
	.shared .align 4 .b8 __cuda___cuda_local_var_24911_33_s_left_scratch52[1024];
	.shared .align 4 .b8 __cuda___cuda_local_var_24912_33_s_right_scratch1076[1024];
	.shared .u32 __cuda_local_var_24936_40_converged_all_threads;
	// __cuda_local_var_24916_9_left = 0
	// __cuda_local_var_24916_15_right = 4
	// __cuda_local_var_24919_16_right_count = 8
	.loc	29	70	0
$LDWbegin__Z30bisectKernelLarge_OneIntervalsPfS_jjS_S_Pjf:
	mov.u32 	%r1, %ntid.x;
	mov.u32 	%r2, %ctaid.x;
	mul.lo.u32 	%r3, %r2, %r1;
	mov.u32 	%r4, %tid.x;
	add.u32 	%r5, %r3, %r4;
	ld.param.u32 	%r6, [__cudaparm__Z30bisectKernelLarge_OneIntervalsPfS_jjS_S_Pjf_num_intervals];
	setp.gt.u32 	%p1, %r6, %r5;
	@!%p1 bra 	$Lt_3_16386;
	.loc	29	92	0
	cvt.u64.u32 	%rd1, %r5;
	mul.wide.u32 	%rd2, %r5, 4;
	ld.param.u64 	%rd3, [__cudaparm__Z30bisectKernelLarge_OneIntervalsPfS_jjS_S_Pjf_g_left];
	add.u64 	%rd4, %rd3, %rd2;
	ld.global.f32 	%f1, [%rd4+0];
	mov.f32 	%f2, %f1;
	.loc	29	93	0
	ld.param.u64 	%rd5, [__cudaparm__Z30bisectKernelLarge_OneIntervalsPfS_jjS_S_Pjf_g_right];
	add.u64 	%rd6, %rd5, %rd2;
	ld.global.f32 	%f3, [%rd6+0];
	mov.f32 	%f4, %f3;
	.loc	29	94	0
	ld.param.u64 	%rd7, [__cudaparm__Z30bisectKernelLarge_OneIntervalsPfS_jjS_S_Pjf_g_pos];
	add.u64 	%rd8, %rd7, %rd2;
	ld.global.u32 	%r7, [%rd8+0];
	mov.s32 	%r8, %r7;
$Lt_3_16386:
	mov.u32 	%r9, 0;
	setp.ne.u32 	%p2, %r4, %r9;
	@%p2 bra 	$Lt_3_16898;
	.loc	29	103	0
	mov.u32 	%r10, 0;
	st.shared.u32 	[__cuda_local_var_24936_40_converged_all_threads], %r10;
$Lt_3_16898:
	.loc	29	105	0
	bar.sync 	0;
	ld.param.u32 	%r11, [__cudaparm__Z30bisectKernelLarge_OneIntervalsPfS_jjS_S_Pjf_n];
	mov.u32 	%r12, 0;
	setp.gt.u32 	%p3, %r11, %r12;
	selp.s32 	%r13, 1, 0, %p1;
	mov.f32 	%f5, 0f00000000;     	// 0
	mov.u32 	%r14, 0;
	mov.u64 	%rd9, __cuda___cuda_local_var_24911_33_s_left_scratch52;
	mov.u64 	%rd10, __cuda___cuda_local_var_24912_33_s_right_scratch1076;
$Lt_3_11522:
 //<loop> Loop body line 111
	.loc	29	111	0
	mov.u32 	%r15, 1;
	st.shared.u32 	[__cuda_local_var_24936_40_converged_all_threads], %r15;
	mov.u32 	%r16, 0;
	setp.eq.u32 	%p4, %r14, %r16;
	selp.s32 	%r17, 1, 0, %p4;
	and.b32 	%r18, %r17, %r13;
	mov.u32 	%r19, 0;
	setp.eq.s32 	%p5, %r18, %r19;
	@%p5 bra 	$Lt_3_17410;
 //<loop> Part of loop body line 111, head labeled $Lt_3_11522
	.loc	29	116	0
	mov.f32 	%f6, %f2;
	mov.f32 	%f7, 0f00000000;     	// 0
	setp.lt.f32 	%p6, %f6, %f7;
	mov.f32 	%f8, %f4;
	mov.f32 	%f9, 0f00000000;     	// 0
	setp.lt.f32 	%p7, %f8, %f9;
	@!%p7 bra 	$Lt_3_18178;
 //<loop> Part of loop body line 111, head labeled $Lt_3_11522
	.loc	16	92	0
	selp.s32 	%r20, 1, 0, %p6;
	bra.uni 	$Lt_3_17922;
$Lt_3_18178:
 //<loop> Part of loop body line 111, head labeled $Lt_3_11522
	selp.s32 	%r20, 0, 1, %p6;
$Lt_3_17922:
 //<loop> Part of loop body line 111, head labeled $Lt_3_11522
	.loc	29	116	0
	sub.f32 	%f10, %f8, %f6;
	mov.f32 	%f11, 0f3f000000;    	// 0.5
	fma.rn.f32 	%f12, %f10, %f11, %f6;
	add.f32 	%f13, %f8, %f6;
	mov.f32 	%f14, 0f3f000000;    	// 0.5
	mul.f32 	%f15, %f13, %f14;
	neg.s32 	%r21, %r20;
	slct.f32.s32 	%f5, %f15, %f12, %r21;
$Lt_3_17410:
 //<loop> Part of loop body line 111, head labeled $Lt_3_11522
	.loc	16	238	0
	mov.s32 	%r22, %r11;
	@!%p3 bra 	$Lt_3_24066;
 //<loop> Part of loop body line 111, head labeled $Lt_3_11522
	mov.u32 	%r23, 0;
	mov.u32 	%r24, 0;
	mov.f32 	%f16, 0f3f800000;    	// 1
$Lt_3_18946:
 //<loop> Loop body line 238, nesting depth: 1, estimated iterations: unknown
	.loc	16	243	0
	bar.sync 	0;
	add.u32 	%r25, %r23, %r4;
	setp.le.u32 	%p8, %r11, %r25;
	@%p8 bra 	$Lt_3_19202;
 //<loop> Part of loop body line 238, head labeled $Lt_3_18946
	.loc	16	248	0
	cvt.u64.u32 	%rd11, %r4;
	mul.wide.u32 	%rd12, %r4, 4;
	cvt.u64.u32 	%rd13, %r23;
	add.u64 	%rd14, %rd13, %rd11;
	mul.lo.u64 	%rd15, %rd14, 4;
	ld.param.u64 	%rd16, [__cudaparm__Z30bisectKernelLarge_OneIntervalsPfS_jjS_S_Pjf_g_d];
	add.u64 	%rd17, %rd16, %rd15;
	ld.global.f32 	%f17, [%rd17+0];
	add.u64 	%rd18, %rd12, %rd9;
	st.shared.f32 	[%rd18+0], %f17;
	.loc	16	249	0
	ld.param.u64 	%rd19, [__cudaparm__Z30bisectKernelLarge_OneIntervalsPfS_jjS_S_Pjf_g_s];
	add.u64 	%rd20, %rd19, %rd15;
	ld.global.f32 	%f18, [%rd20+-4];
	add.u64 	%rd21, %rd12, %rd10;
	st.shared.f32 	[%rd21+0], %f18;
$Lt_3_19202:
 //<loop> Part of loop body line 238, head labeled $Lt_3_18946
	.loc	16	252	0
	bar.sync 	0;
	@!%p1 bra 	$Lt_3_20226;
 //<loop> Part of loop body line 238, head labeled $Lt_3_18946
	min.u32 	%r26, %r22, %r1;
	mov.u32 	%r27, 0;
	setp.eq.u32 	%p9, %r26, %r27;
	@%p9 bra 	$Lt_3_20226;
 //<loop> Part of loop body line 238, head labeled $Lt_3_18946
	mov.s32 	%r28, %r26;
	mov.s64 	%rd22, %rd9;
	mov.s64 	%rd23, %rd10;
	mov.u32 	%r29, 0;
 //<loop> Part of loop body line 238, head labeled $Lt_3_18946
	mov.s32 	%r30, %r28;
$Lt_3_20738:
 //<loop> Loop body line 252, nesting depth: 2, estimated iterations: unknown
	.loc	16	260	0
	ld.shared.f32 	%f19, [%rd23+0];
	ld.shared.f32 	%f20, [%rd22+0];
	sub.f32 	%f21, %f20, %f5;
	mul.f32 	%f22, %f19, %f19;
	div.rn.f32 	%f23, %f22, %f16;
	sub.f32 	%f16, %f21, %f23;
	.loc	16	262	0
	mov.f32 	%f24, 0f00000000;    	// 0
	set.lt.u32.f32 	%r31, %f16, %f24;
	neg.s32 	%r32, %r31;
	add.u32 	%r24, %r24, %r32;
	add.u32 	%r29, %r29, 1;
	add.u64 	%rd23, %rd23, 4;
	add.u64 	%rd22, %rd22, 4;
	setp.ne.u32 	%p10, %r26, %r29;
	@%p10 bra 	$Lt_3_20738;
$Lt_3_20226:
$Lt_3_19714:
 //<loop> Part of loop body line 238, head labeled $Lt_3_18946
	.loc	16	267	0
	sub.u32 	%r22, %r22, %r1;
	add.u32 	%r23, %r23, %r1;
	setp.lt.u32 	%p11, %r23, %r11;
	@%p11 bra 	$Lt_3_18946;
 //<loop> Part of loop body line 111, head labeled $Lt_3_11522
	bra.uni 	$Lt_3_18434;
$Lt_3_24066:
 //<loop> Part of loop body line 111, head labeled $Lt_3_11522
	mov.u32 	%r24, 0;
$Lt_3_18434:
 //<loop> Part of loop body line 111, head labeled $Lt_3_11522
	.loc	29	126	0
	bar.sync 	0;
	mov.u32 	%r33, 0;
	setp.eq.s32 	%p12, %r18, %r33;
	@%p12 bra 	$Lt_3_22530;
 //<loop> Part of loop body line 111, head labeled $Lt_3_11522
	mov.s32 	%r34, %r8;
	setp.ne.u32 	%p13, %r34, %r24;
	@%p13 bra 	$Lt_3_22274;
 //<loop> Part of loop body line 111, head labeled $Lt_3_11522
	.loc	29	133	0
	mov.f32 	%f8, %f5;
	mov.f32 	%f4, %f8;
	mov.f32 	%f6, %f2;
	bra.uni 	$Lt_3_22018;
$Lt_3_22274:
 //<loop> Part of loop body line 111, head labeled $Lt_3_11522
	.loc	29	136	0
	mov.f32 	%f6, %f5;
	mov.f32 	%f2, %f6;
	mov.f32 	%f8, %f4;
$Lt_3_22018:
 //<loop> Part of loop body line 111, head labeled $Lt_3_11522
	sub.f32 	%f25, %f8, %f6;
	ld.param.f32 	%f26, [__cudaparm__Z30bisectKernelLarge_OneIntervalsPfS_jjS_S_Pjf_precision];
	abs.f32 	%f27, %f8;
	abs.f32 	%f28, %f6;
	max.f32 	%f29, %f27, %f28;
	mul.f32 	%f30, %f26, %f29;
	min.f32 	%f31, %f26, %f30;
	setp.lt.f32 	%p14, %f25, %f31;
	@!%p14 bra 	$Lt_3_22786;
 //<loop> Part of loop body line 111, head labeled $Lt_3_11522
	.loc	29	144	0
	mov.f32 	%f32, 0f00000000;    	// 0
	setp.lt.f32 	%p6, %f6, %f32;
	mov.f32 	%f33, 0f00000000;    	// 0
	setp.lt.f32 	%p15, %f8, %f33;
	@!%p15 bra 	$Lt_3_23298;
 //<loop> Part of loop body line 111, head labeled $Lt_3_11522
	.loc	16	92	0
	selp.s32 	%r35, 1, 0, %p6;
	bra.uni 	$Lt_3_23042;
$Lt_3_23298:
 //<loop> Part of loop body line 111, head labeled $Lt_3_11522
	selp.s32 	%r35, 0, 1, %p6;
$Lt_3_23042:
 //<loop> Part of loop body line 111, head labeled $Lt_3_11522
	add.f32 	%f34, %f8, %f6;
	mov.f32 	%f35, 0f3f000000;    	// 0.5
	fma.rn.f32 	%f36, %f25, %f35, %f6;
	mov.f32 	%f37, 0f3f000000;    	// 0.5
	mul.f32 	%f38, %f34, %f37;
	neg.s32 	%r36, %r35;
	slct.f32.s32 	%f39, %f38, %f36, %r36;
	.loc	29	145	0
	mov.f32 	%f2, %f39;
	.loc	29	146	0
	mov.f32 	%f4, %f39;
	mov.u32 	%r14, 1;
	bra.uni 	$Lt_3_22530;
$Lt_3_22786:
 //<loop> Part of loop body line 111, head labeled $Lt_3_11522
	.loc	29	151	0
	mov.u32 	%r37, 0;
	st.shared.u32 	[__cuda_local_var_24936_40_converged_all_threads], %r37;
$Lt_3_22530:
$Lt_3_21506:
 //<loop> Part of loop body line 111, head labeled $Lt_3_11522
	.loc	29	155	0
	bar.sync 	0;
	.loc	29	158	0
	ld.shared.u32 	%r38, [__cuda_local_var_24936_40_converged_all_threads];
	mov.u32 	%r39, 1;
	setp.eq.u32 	%p16, %r38, %r39;
	@%p16 bra 	$Lt_3_258;
 //<loop> Part of loop body line 111, head labeled $Lt_3_11522
	.loc	29	161	0
	bar.sync 	0;
	bra.uni 	$Lt_3_11522;
$Lt_3_258:
	.loc	29	165	0
	bar.sync 	0;
	@!%p1 bra 	$Lt_3_23554;
	.loc	29	169	0
	mov.f32 	%f40, %f2;
	ld.param.u64 	%rd24, [__cudaparm__Z30bisectKernelLarge_OneIntervalsPfS_jjS_S_Pjf_g_left];
	cvt.u64.u32 	%rd25, %r5;
	mul.wide.u32 	%rd26, %r5, 4;
	add.u64 	%rd27, %rd24, %rd26;
	st.global.f32 	[%rd27+0], %f40;
$Lt_3_23554:
	.loc	29	172	0
	exit;
$LDWend__Z30bisectKernelLarge_OneIntervalsPfS_jjS_S_Pjf:
	} // _Z30bisectKernelLarge_OneIntervalsPfS_jjS_S_Pjf



// ===== COMPILED SASS (sm_100) =====

	.target	sm_100

	.elftype	@"ET_EXEC"


//--------------------- .note.nv.tkinfo           --------------------------
	.section	.note.nv.tkinfo,"",@"SHT_NOTE"
	.sectionflags	@"SHF_NOTE_NV_TKINFO"
	.tkinfo
        /*0018*/ 	.word	0x00000002
        /*0030*/ 	.string	""
        /*0030*/ 	.string	"ptxas"
        /*0030*/ 	.string	"Cuda compilation tools, release 13.0, V13.0.88"
        /*0030*/ 	.string	"Build cuda_13.0.r13.0/compiler.36424714_0"
        /*0030*/ 	.string	"-arch sm_100 "



//--------------------- .note.nv.cuinfo           --------------------------
	.section	.note.nv.cuinfo,"",@"SHT_NOTE"
	.sectionflags	@"SHF_NOTE_NV_CUINFO"
        /*0018*/ 	.short	0x0002
        /*001a*/ 	.short	0x0014
        /*001c*/ 	.short	0x0082
	.zero		2


//--------------------- .nv.info                  --------------------------
	.section	.nv.info,"",@"SHT_CUDA_INFO"
	.align	4


	//----- nvinfo : EIATTR_REGCOUNT
	.align		4
        /*0000*/ 	.byte	0x04, 0x2f
        /*0002*/ 	.short	(.L_1 - .L_0)
	.align		4
.L_0:
        /*0004*/ 	.word	index@(_Z30bisectKernelLarge_OneIntervalsPfS_jjS_S_Pjf)
        /*0008*/ 	.word	0x0000001d


	//----- nvinfo : EIATTR_FRAME_SIZE
	.align		4
.L_1:
        /*000c*/ 	.byte	0x04, 0x11
        /*000e*/ 	.short	(.L_3 - .L_2)
	.align		4
.L_2:
        /*0010*/ 	.word	index@($__internal_0_$__cuda_sm3x_div_rn_noftz_f32_slowpath)
        /*0014*/ 	.word	0x00000000


	//----- nvinfo : EIATTR_FRAME_SIZE
	.align		4
.L_3:
        /*0018*/ 	.byte	0x04, 0x11
        /*001a*/ 	.short	(.L_5 - .L_4)
	.align		4
.L_4:
        /*001c*/ 	.word	index@(_Z30bisectKernelLarge_OneIntervalsPfS_jjS_S_Pjf)
        /*0020*/ 	.word	0x00000000


	//----- nvinfo : EIATTR_MIN_STACK_SIZE
	.align		4
.L_5:
        /*0024*/ 	.byte	0x04, 0x12
        /*0026*/ 	.short	(.L_7 - .L_6)
	.align		4
.L_6:
        /*0028*/ 	.word	index@(_Z30bisectKernelLarge_OneIntervalsPfS_jjS_S_Pjf)
        /*002c*/ 	.word	0x00000000
.L_7:


//--------------------- .nv.compat                --------------------------
	.section	.nv.compat,"",@"SHT_CUDA_COMPAT_INFO"
	.align	4
        /*0000*/ 	.byte	0x02, 0x09, 0x00, 0x00, 0x02, 0x02, 0x01, 0x00, 0x02, 0x05, 0x05, 0x00, 0x03, 0x07, 0x01, 0x01
        /*0010*/ 	.byte	0x02, 0x03, 0x00, 0x00, 0x02, 0x06, 0x01, 0x00, 0x04, 0x0b, 0x08, 0x00, 0x01, 0x00, 0x00, 0x00
        /*0020*/ 	.byte	0x00, 0x00, 0x00, 0x00


//--------------------- .nv.info._Z30bisectKernelLarge_OneIntervalsPfS_jjS_S_Pjf --------------------------
	.section	.nv.info._Z30bisectKernelLarge_OneIntervalsPfS_jjS_S_Pjf,"",@"SHT_CUDA_INFO"
	.sectionflags	@""
	.align	4


	//----- nvinfo : EIATTR_CUDA_API_VERSION
	.align		4
        /*0000*/ 	.byte	0x04, 0x37
        /*0002*/ 	.short	(.L_9 - .L_8)
.L_8:
        /*0004*/ 	.word	0x00000082


	//----- nvinfo : EIATTR_KPARAM_INFO
	.align		4
.L_9:
        /*0008*/ 	.byte	0x04, 0x17
        /*000a*/ 	.short	(.L_11 - .L_10)
.L_10:
        /*000c*/ 	.word	0x00000000
        /*0010*/ 	.short	0x0007
        /*0012*/ 	.short	0x0030
        /*0014*/ 	.byte	0x00, 0xf0, 0x11, 0x00


	//----- nvinfo : EIATTR_KPARAM_INFO
	.align		4
.L_11:
        /*0018*/ 	.byte	0x04, 0x17
        /*001a*/ 	.short	(.L_13 - .L_12)
.L_12:
        /*001c*/ 	.word	0x00000000
        /*0020*/ 	.short	0x0006
        /*0022*/ 	.short	0x0028
        /*0024*/ 	.byte	0x00, 0xf0, 0x21, 0x00


	//----- nvinfo : EIATTR_KPARAM_INFO
	.align		4
.L_13:
        /*0028*/ 	.byte	0x04, 0x17
        /*002a*/ 	.short	(.L_15 - .L_14)
.L_14:
        /*002c*/ 	.word	0x00000000
        /*0030*/ 	.short	0x0005
        /*0032*/ 	.short	0x0020
        /*0034*/ 	.byte	0x00, 0xf0, 0x21, 0x00


	//----- nvinfo : EIATTR_KPARAM_INFO
	.align		4
.L_15:
        /*0038*/ 	.byte	0x04, 0x17
        /*003a*/ 	.short	(.L_17 - .L_16)
.L_16:
        /*003c*/ 	.word	0x00000000
        /*0040*/ 	.short	0x0004
        /*0042*/ 	.short	0x0018
        /*0044*/ 	.byte	0x00, 0xf0, 0x21, 0x00


	//----- nvinfo : EIATTR_KPARAM_INFO
	.align		4
.L_17:
        /*0048*/ 	.byte	0x04, 0x17
        /*004a*/ 	.short	(.L_19 - .L_18)
.L_18:
        /*004c*/ 	.word	0x00000000
        /*0050*/ 	.short	0x0003
        /*0052*/ 	.short	0x0014
        /*0054*/ 	.byte	0x00, 0xf0, 0x11, 0x00


	//----- nvinfo : EIATTR_KPARAM_INFO
	.align		4
.L_19:
        /*0058*/ 	.byte	0x04, 0x17
        /*005a*/ 	.short	(.L_21 - .L_20)
.L_20:
        /*005c*/ 	.word	0x00000000
        /*0060*/ 	.short	0x0002
        /*0062*/ 	.short	0x0010
        /*0064*/ 	.byte	0x00, 0xf0, 0x11, 0x00


	//----- nvinfo : EIATTR_KPARAM_INFO
	.align		4
.L_21:
        /*0068*/ 	.byte	0x04, 0x17
        /*006a*/ 	.short	(.L_23 - .L_22)
.L_22:
        /*006c*/ 	.word	0x00000000
        /*0070*/ 	.short	0x0001
        /*0072*/ 	.short	0x0008
        /*0074*/ 	.byte	0x00, 0xf0, 0x21, 0x00


	//----- nvinfo : EIATTR_KPARAM_INFO
	.align		4
.L_23:
        /*0078*/ 	.byte	0x04, 0x17
        /*007a*/ 	.short	(.L_25 - .L_24)
.L_24:
        /*007c*/ 	.word	0x00000000
        /*0080*/ 	.short	0x0000
        /*0082*/ 	.short	0x0000
        /*0084*/ 	.byte	0x00, 0xf0, 0x21, 0x00


	//----- nvinfo : EIATTR_SPARSE_MMA_MASK
	.align		4
.L_25:
        /*0088*/ 	.byte	0x03, 0x50
        /*008a*/ 	.short	0x0000


	//----- nvinfo : EIATTR_MAXREG_COUNT
	.align		4
        /*008c*/ 	.byte	0x03, 0x1b
        /*008e*/ 	.short	0x00ff


	//----- nvinfo : EIATTR_NUM_BARRIERS
	.align		4
        /*0090*/ 	.byte	0x02, 0x4c
        /*0092*/ 	.byte	0x01
	.zero		1


	//----- nvinfo : EIATTR_MERCURY_ISA_VERSION
	.align		4
        /*0094*/ 	.byte	0x03, 0x5f
        /*0096*/ 	.short	0x0101


	//----- nvinfo : EIATTR_VRC_CTA_INIT_COUNT
	.align		4
        /*0098*/ 	.byte	0x02, 0x4a
	.zero		1
	.zero		1


	//----- nvinfo : EIATTR_EXIT_INSTR_OFFSETS
	.align		4
        /*009c*/ 	.byte	0x04, 0x1c
        /*009e*/ 	.short	(.L_27 - .L_26)


	//   ....[0]....
.L_26:
        /*00a0*/ 	.word	0x00000a50


	//   ....[1]....
        /*00a4*/ 	.word	0x00000a90


	//----- nvinfo : EIATTR_CRS_STACK_SIZE
	.align		4
.L_27:
        /*00a8*/ 	.byte	0x04, 0x1e
        /*00aa*/ 	.short	(.L_29 - .L_28)
.L_28:
        /*00ac*/ 	.word	0x00000000


	//----- nvinfo : EIATTR_CBANK_PARAM_SIZE
	.align		4
.L_29:
        /*00b0*/ 	.byte	0x03, 0x19
        /*00b2*/ 	.short	0x0034


	//----- nvinfo : EIATTR_PARAM_CBANK
	.align		4
        /*00b4*/ 	.byte	0x04, 0x0a
        /*00b6*/ 	.short	(.L_31 - .L_30)
	.align		4
.L_30:
        /*00b8*/ 	.word	index@(.nv.constant0._Z30bisectKernelLarge_OneIntervalsPfS_jjS_S_Pjf)
        /*00bc*/ 	.short	0x0380
        /*00be*/ 	.short	0x0034


	//----- nvinfo : EIATTR_SW_WAR
	.align		4
.L_31:
        /*00c0*/ 	.byte	0x04, 0x36
        /*00c2*/ 	.short	(.L_33 - .L_32)
.L_32:
        /*00c4*/ 	.word	0x00000008
.L_33:


//--------------------- .nv.callgraph             --------------------------
	.section	.nv.callgraph,"",@"SHT_CUDA_CALLGRAPH"
	.align	4
	.sectionentsize	8
	.align		4
        /*0000*/ 	.word	0x00000000
	.align		4
        /*0004*/ 	.word	0xffffffff
	.align		4
        /*0008*/ 	.word	0x00000000
	.align		4
        /*000c*/ 	.word	0xfffffffe
	.align		4
        /*0010*/ 	.word	0x00000000
	.align		4
        /*0014*/ 	.word	0xfffffffd
	.align		4
        /*0018*/ 	.word	0x00000000
	.align		4
        /*001c*/ 	.word	0xfffffffc


//--------------------- .text._Z30bisectKernelLarge_OneIntervalsPfS_jjS_S_Pjf --------------------------
	.section	.text._Z30bisectKernelLarge_OneIntervalsPfS_jjS_S_Pjf,"ax",@progbits
	.align	128
.text._Z30bisectKernelLarge_OneIntervalsPfS_jjS_S_Pjf:
        .type           _Z30bisectKernelLarge_OneIntervalsPfS_jjS_S_Pjf,@function
        .size           _Z30bisectKernelLarge_OneIntervalsPfS_jjS_S_Pjf,(.L_x_28 - _Z30bisectKernelLarge_OneIntervalsPfS_jjS_S_Pjf)
        .other          _Z30bisectKernelLarge_OneIntervalsPfS_jjS_S_Pjf,@"STO_CUDA_ENTRY STV_DEFAULT"
_Z30bisectKernelLarge_OneIntervalsPfS_jjS_S_Pjf:
[----:B------:R-:W-:Y:S01]  /*0000*/  LDC R1, c[0x0][0x37c] ;  /* 0x0000df00ff017b82 */ /* 0x000fe20000000800 */
[----:B------:R-:W0:Y:S01]  /*0010*/  S2R R4, SR_TID.X ;  /* 0x0000000000047919 */ /* 0x000e220000002100 */
[----:B------:R-:W0:Y:S01]  /*0020*/  LDCU UR7, c[0x0][0x360] ;  /* 0x00006c00ff0777ac */ /* 0x000e220008000800 */
[----:B------:R-:W0:Y:S01]  /*0030*/  S2R R5, SR_CTAID.X ;  /* 0x0000000000057919 */ /* 0x000e220000002500 */
[----:B------:R-:W1:Y:S04]  /*0040*/  LDCU UR4, c[0x0][0x394] ;  /* 0x00007280ff0477ac */ /* 0x000e680008000800 */
[----:B------:R-:W2:Y:S01]  /*0050*/  S2UR UR5, SR_CgaCtaId ;  /* 0x00000000000579c3 */ /* 0x000ea20000008800 */
[----:B------:R-:W3:Y:S01]  /*0060*/  LDCU.64 UR8, c[0x0][0x358] ;  /* 0x00006b00ff0877ac */ /* 0x000ee20008000a00 */
[----:B------:R-:W4:Y:S06]  /*0070*/  LDCU UR6, c[0x0][0x390] ;  /* 0x00007200ff0677ac */ /* 0x000f2c0008000800 */
[----:B------:R-:W3:Y:S08]  /*0080*/  LDC.64 R10, c[0x0][0x3a0] ;  /* 0x0000e800ff0a7b82 */ /* 0x000ef00000000a00 */
[----:B------:R-:W4:Y:S01]  /*0090*/  LDC.64 R12, c[0x0][0x3a8] ;  /* 0x0000ea00ff0c7b82 */ /* 0x000f220000000a00 */
[----:B0-----:R-:W-:-:S05]  /*00a0*/  IMAD R5, R5, UR7, R4 ;  /* 0x0000000705057c24 */ /* 0x001fca000f8e0204 */
[----:B-1----:R-:W-:-:S13]  /*00b0*/  ISETP.GE.U32.AND P3, PT, R5, UR4, PT ;  /* 0x0000000405007c0c */ /* 0x002fda000bf66070 */
[----:B------:R-:W0:Y:S01]  /*00c0*/  @!P3 LDC.64 R2, c[0x0][0x398] ;  /* 0x0000e600ff02bb82 */ /* 0x000e220000000a00 */
[----:B------:R-:W-:Y:S01]  /*00d0*/  ISETP.NE.U32.AND P0, PT, R4, RZ, PT ;  /* 0x000000ff0400720c */ /* 0x000fe20003f05070 */
[----:B------:R-:W-:Y:S01]  /*00e0*/  UMOV UR4, 0x400 ;  /* 0x0000040000047882 */ /* 0x000fe20000000000 */
[----:B---3--:R-:W-:Y:S01]  /*00f0*/  @!P3 IMAD.WIDE.U32 R10, R5, 0x4, R10 ;  /* 0x00000004050ab825 */ /* 0x008fe200078e000a */
[----:B--2---:R-:W-:-:S03]  /*0100*/  ULEA UR10, UR5, UR4, 0x18 ;  /* 0x00000004050a7291 */ /* 0x004fc6000f8ec0ff */
[C---:B----4-:R-:W-:Y:S01]  /*0110*/  @!P3 IMAD.WIDE.U32 R12, R5.reuse, 0x4, R12 ;  /* 0x00000004050cb825 */ /* 0x050fe200078e000c */
[----:B------:R1:W5:Y:S04]  /*0120*/  @!P3 LDG.E R6, desc[UR8][R10.64] ;  /* 0x000000080a06b981 */ /* 0x000368000c1e1900 */
[----:B------:R2:W5:Y:S04]  /*0130*/  @!P3 LDG.E R7, desc[UR8][R12.64] ;  /* 0x000000080c07b981 */ /* 0x000568000c1e1900 */
[----:B------:R-:W-:Y:S01]  /*0140*/  @!P0 STS [UR10+0x800], RZ ;  /* 0x000800ffff008988 */ /* 0x000fe2000800080a */
[----:B0-----:R-:W-:-:S05]  /*0150*/  @!P3 IMAD.WIDE.U32 R2, R5, 0x4, R2 ;  /* 0x000000040502b825 */ /* 0x001fca00078e0002 */
[----:B------:R2:W5:Y:S01]  /*0160*/  @!P3 LDG.E R9, desc[UR8][R2.64] ;  /* 0x000000080209b981 */ /* 0x000562000c1e1900 */
[----:B------:R-:W-:Y:S01]  /*0170*/  UIADD3 UR4, UPT, UPT, UR4, 0x400, URZ ;  /* 0x0000040004047890 */ /* 0x000fe2000fffe0ff */
[----:B------:R-:W-:Y:S01]  /*0180*/  BAR.SYNC.DEFER_BLOCKING 0x0 ;  /* 0x0000000000007b1d */ /* 0x000fe20000010000 */
[----:B------:R-:W-:Y:S01]  /*0190*/  PLOP3.LUT P0, PT, PT, PT, PT, 0x8, 0x80 ;  /* 0x000000000080781c */ /* 0x000fe20003f0e170 */
[----:B------:R-:W-:Y:S01]  /*01a0*/  IMAD.MOV.U32 R8, RZ, RZ, RZ ;  /* 0x000000ffff087224 */ /* 0x000fe200078e00ff */
[----:B-1----:R-:W-:Y:S01]  /*01b0*/  SEL R10, RZ, 0x1, P3 ;  /* 0x00000001ff0a7807 */ /* 0x002fe20001800000 */
[----:B------:R-:W-:Y:S02]  /*01c0*/  ULEA UR5, UR5, UR4, 0x18 ;  /* 0x0000000405057291 */ /* 0x000fe4000f8ec0ff */
[----:B------:R-:W-:-:S11]  /*01d0*/  UISETP.GT.U32.AND UP0, UPT, UR6, URZ, UPT ;  /* 0x000000ff0600728c */ /* 0x000fd6000bf04070 */
.L_x_15:
[----:B------:R-:W0:Y:S01]  /*01e0*/  S2UR UR6, SR_CgaCtaId ;  /* 0x00000000000679c3 */ /* 0x000e220000008800 */
[----:B------:R-:W-:Y:S01]  /*01f0*/  UMOV UR4, 0x400 ;  /* 0x0000040000047882 */ /* 0x000fe20000000000 */
[----:B------:R-:W-:Y:S01]  /*0200*/  IMAD.MOV.U32 R0, RZ, RZ, 0x1 ;  /* 0x00000001ff007424 */ /* 0x000fe200078e00ff */
[----:B------:R-:W-:Y:S01]  /*0210*/  SEL R11, RZ, 0x1, P0 ;  /* 0x00000001ff0b7807 */ /* 0x000fe20000000000 */
[----:B------:R-:W-:Y:S03]  /*0220*/  BSSY.RECONVERGENT B0, `(.L_x_0) ;  /* 0x000000f000007945 */ /* 0x000fe60003800200 */
[----:B------:R-:W-:Y:S01]  /*0230*/  LOP3.LUT P1, R11, R11, RZ, R10, 0xa0, !PT ;  /* 0x000000ff0b0b7212 */ /* 0x000fe2000782a00a */
[----:B0-----:R-:W-:-:S09]  /*0240*/  ULEA UR6, UR6, UR4, 0x18 ;  /* 0x0000000406067291 */ /* 0x001fd2000f8ec0ff */
[----:B------:R0:W-:Y:S03]  /*0250*/  STS [UR6+0x800], R0 ;  /* 0x00080000ff007988 */ /* 0x0001e60008000806 */
[----:B------:R-:W-:Y:S05]  /*0260*/  @!P1 BRA `(.L_x_1) ;  /* 0x0000000000289947 */ /* 0x000fea0003800000 */
[----:B-----5:R-:W-:Y:S01]  /*0270*/  FSETP.GEU.AND P1, PT, R6, RZ, PT ;  /* 0x000000ff0600720b */ /* 0x020fe20003f2e000 */
[C---:B------:R-:W-:Y:S01]  /*0280*/  FADD R8, -R9.reuse, R6 ;  /* 0x0000000609087221 */ /* 0x040fe20000000100 */
[----:B------:R-:W-:-:S03]  /*0290*/  FSETP.GEU.AND P2, PT, R9, RZ, PT ;  /* 0x000000ff0900720b */ /* 0x000fc60003f4e000 */
[----:B------:R-:W-:-:S08]  /*02a0*/  FFMA R8, R8, 0.5, R9 ;  /* 0x3f00000008087823 */ /* 0x000fd00000000009 */
[----:B0-----:R-:W-:Y:S02]  /*02b0*/  @!P1 SEL R0, RZ, 0x1, P2 ;  /* 0x00000001ff009807 */ /* 0x001fe40001000000 */
[----:B------:R-:W-:-:S05]  /*02c0*/  @P1 SEL R0, RZ, 0x1, !P2 ;  /* 0x00000001ff001807 */ /* 0x000fca0005000000 */
[----:B------:R-:W-:-:S05]  /*02d0*/  IMAD.MOV R0, RZ, RZ, -R0 ;  /* 0x000000ffff007224 */ /* 0x000fca00078e0a00 */
[----:B------:R-:W-:Y:S01]  /*02e0*/  ISETP.GE.AND P1, PT, R0, RZ, PT ;  /* 0x000000ff0000720c */ /* 0x000fe20003f26270 */
[----:B------:R-:W-:-:S12]  /*02f0*/  FADD R0, R9, R6 ;  /* 0x0000000609007221 */ /* 0x000fd80000000000 */
[----:B------:R-:W-:-:S07]  /*0300*/  @P1 FMUL R8, R0, 0.5 ;  /* 0x3f00000000081820 */ /* 0x000fce0000400000 */
.L_x_1:
[----:B------:R-:W-:Y:S05]  /*0310*/  BSYNC.RECONVERGENT B0 ;  /* 0x0000000000007941 */ /* 0x000fea0003800200 */
.L_x_0:
[----:B------:R-:W-:Y:S05]  /*0320*/  BRA.U !UP0, `(.L_x_2) ;  /* 0x0000000508147547 */ /* 0x000fea000b800000 */
[----:B------:R-:W1:Y:S01]  /*0330*/  LDCU UR4, c[0x0][0x390] ;  /* 0x00007200ff0477ac */ /* 0x000e620008000800 */
[----:B--2---:R-:W-:Y:S02]  /*0340*/  IMAD.MOV.U32 R12, RZ, RZ, RZ ;  /* 0x000000ffff0c7224 */ /* 0x004fe400078e00ff */
[----:B------:R-:W-:Y:S02]  /*0350*/  IMAD.MOV.U32 R3, RZ, RZ, 0x3f800000 ;  /* 0x3f800000ff037424 */ /* 0x000fe400078e00ff */
[----:B-1----:R-:W-:Y:S01]  /*0360*/  IMAD.U32 R22, RZ, RZ, UR4 ;  /* 0x00000004ff167e24 */ /* 0x002fe2000f8e00ff */
[----:B------:R-:W-:-:S06]  /*0370*/  UMOV UR4, URZ ;  /* 0x000000ff00047c82 */ /* 0x000fcc0008000000 */
.L_x_10:
[----:B------:R-:W1:Y:S01]  /*0380*/  LDCU UR11, c[0x0][0x390] ;  /* 0x00007200ff0b77ac */ /* 0x000e620008000800 */
[----:B0-----:R-:W-:Y:S01]  /*0390*/  VIADD R0, R4, UR4 ;  /* 0x0000000404007c36 */ /* 0x001fe20008000000 */
[----:B------:R-:W-:Y:S01]  /*03a0*/  BSSY.RECONVERGENT B0, `(.L_x_3) ;  /* 0x0000013000007945 */ /* 0x000fe20003800200 */
[----:B------:R-:W-:Y:S03]  /*03b0*/  BAR.SYNC.DEFER_BLOCKING 0x0 ;  /* 0x0000000000007b1d */ /* 0x000fe60000010000 */
[----:B-1----:R-:W-:-:S13]  /*03c0*/  ISETP.GE.U32.AND P1, PT, R0, UR11, PT ;  /* 0x0000000b00007c0c */ /* 0x002fda000bf26070 */
[----:B------:R-:W-:Y:S05]  /*03d0*/  @P1 BRA `(.L_x_4) ;  /* 0x00000000003c1947 */ /* 0x000fea0003800000 */
[----:B------:R-:W0:Y:S01]  /*03e0*/  LDC.64 R16, c[0x0][0x380] ;  /* 0x0000e000ff107b82 */ /* 0x000e220000000a00 */
[----:B------:R-:W-:-:S05]  /*03f0*/  IADD3 R13, P1, PT, R4, UR4, RZ ;  /* 0x00000004040d7c10 */ /* 0x000fca000ff3e0ff */
[----:B------:R-:W-:Y:S02]  /*0400*/  IMAD.X R0, RZ, RZ, RZ, P1 ;  /* 0x000000ffff007224 */ /* 0x000fe400008e06ff */
[----:B------:R-:W1:Y:S01]  /*0410*/  LDC.64 R14, c[0x0][0x388] ;  /* 0x0000e200ff0e7b82 */ /* 0x000e620000000a00 */
[----:B0-----:R-:W-:-:S04]  /*0420*/  IMAD.WIDE.U32 R16, R13, 0x4, R16 ;  /* 0x000000040d107825 */ /* 0x001fc800078e0010 */
[----:B-1----:R-:W-:-:S04]  /*0430*/  IMAD.WIDE.U32 R14, R13, 0x4, R14 ;  /* 0x000000040d0e7825 */ /* 0x002fc800078e000e */
[----:B------:R-:W-:-:S04]  /*0440*/  IMAD.SHL.U32 R13, R0, 0x4, RZ ;  /* 0x00000004000d7824 */ /* 0x000fc800078e00ff */
[----:B------:R-:W-:Y:S02]  /*0450*/  IMAD.IADD R17, R17, 0x1, R13 ;  /* 0x0000000111117824 */ /* 0x000fe400078e020d */
[----:B------:R-:W-:-:S03]  /*0460*/  IMAD.IADD R15, R13, 0x1, R15 ;  /* 0x000000010d0f7824 */ /* 0x000fc600078e020f */
[----:B------:R-:W2:Y:S04]  /*0470*/  LDG.E R16, desc[UR8][R16.64] ;  /* 0x0000000810107981 */ /* 0x000ea8000c1e1900 */
[----:B------:R-:W3:Y:S01]  /*0480*/  LDG.E R14, desc[UR8][R14.64+-0x4] ;  /* 0xfffffc080e0e7981 */ /* 0x000ee2000c1e1900 */
[C---:B------:R-:W-:Y:S02]  /*0490*/  LEA R13, R4.reuse, UR10, 0x2 ;  /* 0x0000000a040d7c11 */ /* 0x040fe4000f8e10ff */
[----:B------:R-:W-:-:S03]  /*04a0*/  LEA R19, R4, UR5, 0x2 ;  /* 0x0000000504137c11 */ /* 0x000fc6000f8e10ff */
[----:B--2---:R0:W-:Y:S04]  /*04b0*/  STS [R13], R16 ;  /* 0x000000100d007388 */ /* 0x0041e80000000800 */
[----:B---3--:R0:W-:Y:S02]  /*04c0*/  STS [R19], R14 ;  /* 0x0000000e13007388 */ /* 0x0081e40000000800 */
.L_x_4:
[----:B------:R-:W-:Y:S05]  /*04d0*/  BSYNC.RECONVERGENT B0 ;  /* 0x0000000000007941 */ /* 0x000fea0003800200 */
.L_x_3:
[----:B------:R-:W-:Y:S06]  /*04e0*/  BAR.SYNC.DEFER_BLOCKING 0x0 ;  /* 0x0000000000007b1d */ /* 0x000fec0000010000 */
[----:B------:R-:W-:Y:S04]  /*04f0*/  BSSY.RECONVERGENT B0, `(.L_x_5) ;  /* 0x0000022000007945 */ /* 0x000fe80003800200 */
[----:B------:R-:W-:Y:S05]  /*0500*/  @P3 BRA `(.L_x_6) ;  /* 0x0000000000803947 */ /* 0x000fea0003800000 */
[----:B------:R-:W-:-:S04]  /*0510*/  VIMNMX.U32 R17, PT, PT, R22, UR7, PT ;  /* 0x0000000716117c48 */ /* 0x000fc8000bfe0000 */
[----:B------:R-:W-:-:S13]  /*0520*/  ISETP.NE.U32.AND P1, PT, R17, RZ, PT ;  /* 0x000000ff1100720c */ /* 0x000fda0003f25070 */
[----:B------:R-:W-:Y:S05]  /*0530*/  @!P1 BRA `(.L_x_6) ;  /* 0x0000000000749947 */ /* 0x000fea0003800000 */
[----:B0-----:R-:W-:Y:S01]  /*0540*/  MOV R16, UR6 ;  /* 0x0000000600107c02 */ /* 0x001fe20008000f00 */
[----:B------:R-:W-:Y:S02]  /*0550*/  IMAD.U32 R15, RZ, RZ, UR5 ;  /* 0x00000005ff0f7e24 */ /* 0x000fe4000f8e00ff */
[----:B------:R-:W-:-:S07]  /*0560*/  IMAD.MOV.U32 R14, RZ, RZ, RZ ;  /* 0x000000ffff0e7224 */ /* 0x000fce00078e00ff */
.L_x_9:
[----:B------:R-:W0:Y:S01]  /*0570*/  LDS R0, [R15] ;  /* 0x000000000f007984 */ /* 0x000e220000000800 */
[----:B------:R-:W1:Y:S01]  /*0580*/  MUFU.RCP R2, R3 ;  /* 0x0000000300027308 */ /* 0x000e620000001000 */
[----:B------:R-:W-:Y:S02]  /*0590*/  BSSY.RECONVERGENT B1, `(.L_x_7) ;  /* 0x000000e000017945 */ /* 0x000fe40003800200 */
[----:B------:R-:W2:Y:S01]  /*05a0*/  LDS R13, [R16] ;  /* 0x00000000100d7984 */ /* 0x000ea20000000800 */
[----:B-1----:R-:W-:-:S04]  /*05b0*/  FFMA R19, R2, -R3, 1 ;  /* 0x3f80000002137423 */ /* 0x002fc80000000803 */
[----:B------:R-:W-:Y:S01]  /*05c0*/  FFMA R19, R2, R19, R2 ;  /* 0x0000001302137223 */ /* 0x000fe20000000002 */
[----:B0-----:R-:W-:-:S04]  /*05d0*/  FMUL R0, R0, R0 ;  /* 0x0000000000007220 */ /* 0x001fc80000400000 */
[----:B------:R-:W0:Y:S01]  /*05e0*/  FCHK P1, R0, R3 ;  /* 0x0000000300007302 */ /* 0x000e220000020000 */
[----:B------:R-:W-:Y:S01]  /*05f0*/  FFMA R2, R0, R19, RZ ;  /* 0x0000001300027223 */ /* 0x000fe200000000ff */
[----:B--2---:R-:W-:-:S03]  /*0600*/  FADD R13, -R8, R13 ;  /* 0x0000000d080d7221 */ /* 0x004fc60000000100 */
[----:B------:R-:W-:-:S04]  /*0610*/  FFMA R18, R2, -R3, R0 ;  /* 0x8000000302127223 */ /* 0x000fc80000000000 */
[----:B------:R-:W-:Y:S01]  /*0620*/  FFMA R2, R19, R18, R2 ;  /* 0x0000001213027223 */ /* 0x000fe20000000002 */
[----:B0-----:R-:W-:Y:S06]  /*0630*/  @!P1 BRA `(.L_x_8) ;  /* 0x00000000000c9947 */ /* 0x001fec0003800000 */
[----:B------:R-:W-:-:S07]  /*0640*/  MOV R18, 0x660 ;  /* 0x0000066000127802 */ /* 0x000fce0000000f00 */
[----:B-----5:R-:W-:Y:S05]  /*0650*/  CALL.REL.NOINC `($__internal_0_$__cuda_sm3x_div_rn_noftz_f32_slowpath) ;  /* 0x0000000400107944 */ /* 0x020fea0003c00000 */
[----:B------:R-:W-:-:S07]  /*0660*/  IMAD.MOV.U32 R2, RZ, RZ, R0 ;  /* 0x000000ffff027224 */ /* 0x000fce00078e0000 */
.L_x_8:
[----:B------:R-:W-:Y:S05]  /*0670*/  BSYNC.RECONVERGENT B1 ;  /* 0x0000000000017941 */ /* 0x000fea0003800200 */
.L_x_7:
[----:B------:R-:W-:Y:S01]  /*0680*/  VIADD R14, R14, 0x1 ;  /* 0x000000010e0e7836 */ /* 0x000fe20000000000 */
[C---:B------:R-:W-:Y:S01]  /*0690*/  FSETP.LT.AND P2, PT, R13.reuse, R2, PT ;  /* 0x000000020d00720b */ /* 0x040fe20003f41000 */
[----:B------:R-:W-:Y:S01]  /*06a0*/  FADD R3, R13, -R2 ;  /* 0x800000020d037221 */ /* 0x000fe20000000000 */
[----:B------:R-:W-:Y:S02]  /*06b0*/  VIADD R15, R15, 0x4 ;  /* 0x000000040f0f7836 */ /* 0x000fe40000000000 */
[----:B------:R-:W-:Y:S01]  /*06c0*/  ISETP.NE.U32.AND P1, PT, R17, R14, PT ;  /* 0x0000000e1100720c */ /* 0x000fe20003f25070 */
[----:B------:R-:W-:Y:S01]  /*06d0*/  VIADD R16, R16, 0x4 ;  /* 0x0000000410107836 */ /* 0x000fe20000000000 */
[----:B------:R-:W-:-:S05]  /*06e0*/  SEL R19, RZ, 0xffffffff, !P2 ;  /* 0xffffffffff137807 */ /* 0x000fca0005000000 */
[----:B------:R-:W-:-:S06]  /*06f0*/  IMAD.IADD R12, R12, 0x1, -R19 ;  /* 0x000000010c0c7824 */ /* 0x000fcc00078e0a13 */
[----:B------:R-:W-:Y:S05]  /*0700*/  @P1 BRA `(.L_x_9) ;  /* 0xfffffffc00981947 */ /* 0x000fea000383ffff */
.L_x_6:
[----:B------:R-:W-:Y:S05]  /*0710*/  BSYNC.RECONVERGENT B0 ;  /* 0x0000000000007941 */ /* 0x000fea0003800200 */
.L_x_5:
[----:B------:R-:W1:Y:S01]  /*0720*/  LDCU UR11, c[0x0][0x390] ;  /* 0x00007200ff0b77ac */ /* 0x000e620008000800 */
[----:B------:R-:W-:Y:S01]  /*0730*/  VIADD R22, R22, -UR7 ;  /* 0x8000000716167c36 */ /* 0x000fe20008000000 */
[----:B------:R-:W-:-:S04]  /*0740*/  UIADD3 UR4, UPT, UPT, UR7, UR4, URZ ;  /* 0x0000000407047290 */ /* 0x000fc8000fffe0ff */
[----:B-1----:R-:W-:-:S09]  /*0750*/  UISETP.GE.U32.AND UP1, UPT, UR4, UR11, UPT ;  /* 0x0000000b0400728c */ /* 0x002fd2000bf26070 */
[----:B------:R-:W-:Y:S05]  /*0760*/  BRA.U !UP1, `(.L_x_10) ;  /* 0xfffffffd09047547 */ /* 0x000fea000b83ffff */
[----:B------:R-:W-:Y:S05]  /*0770*/  BRA `(.L_x_11) ;  /* 0x0000000000047947 */ /* 0x000fea0003800000 */
.L_x_2:
[----:B--2---:R-:W-:-:S07]  /*0780*/  IMAD.MOV.U32 R12, RZ, RZ, RZ ;  /* 0x000000ffff0c7224 */ /* 0x004fce00078e00ff */
.L_x_11:
[----:B------:R-:W-:Y:S01]  /*0790*/  BAR.SYNC.DEFER_BLOCKING 0x0 ;  /* 0x0000000000007b1d */ /* 0x000fe20000010000 */
[----:B------:R-:W-:-:S05]  /*07a0*/  ISETP.NE.AND P1, PT, R11, RZ, PT ;  /* 0x000000ff0b00720c */ /* 0x000fca0003f25270 */
[----:B------:R-:W-:Y:S08]  /*07b0*/  BSSY.RECONVERGENT B0, `(.L_x_12) ;  /* 0x0000020000007945 */ /* 0x000ff00003800200 */
[----:B------:R-:W-:Y:S05]  /*07c0*/  @!P1 BRA `(.L_x_13) ;  /* 0x0000000000789947 */ /* 0x000fea0003800000 */
[----:B-----5:R-:W-:Y:S01]  /*07d0*/  ISETP.NE.U32.AND P1, PT, R7, R12, PT ;  /* 0x0000000c0700720c */ /* 0x020fe20003f25070 */
[----:B------:R-:W1:-:S12]  /*07e0*/  LDCU UR4, c[0x0][0x3b0] ;  /* 0x00007600ff0477ac */ /* 0x000e580008000800 */
[----:B------:R-:W-:Y:S01]  /*07f0*/  @!P1 MOV R6, R8 ;  /* 0x0000000800069202 */ /* 0x000fe20000000f00 */
[----:B------:R-:W-:Y:S02]  /*0800*/  @!P1 IMAD.MOV.U32 R3, RZ, RZ, R9 ;  /* 0x000000ffff039224 */ /* 0x000fe400078e0009 */
[--C-:B------:R-:W-:Y:S02]  /*0810*/  @!P1 IMAD.MOV.U32 R2, RZ, RZ, R8.reuse ;  /* 0x000000ffff029224 */ /* 0x100fe400078e0008 */
[----:B------:R-:W-:Y:S02]  /*0820*/  @P1 IMAD.MOV.U32 R3, RZ, RZ, R8 ;  /* 0x000000ffff031224 */ /* 0x000fe400078e0008 */
[----:B------:R-:W-:Y:S02]  /*0830*/  @P1 IMAD.MOV.U32 R2, RZ, RZ, R6 ;  /* 0x000000ffff021224 */ /* 0x000fe400078e0006 */
[----:B------:R-:W-:Y:S02]  /*0840*/  @P1 IMAD.MOV.U32 R9, RZ, RZ, R8 ;  /* 0x000000ffff091224 */ /* 0x000fe400078e0008 */
[C---:B------:R-:W-:Y:S01]  /*0850*/  FADD R12, -R3.reuse, R2 ;  /* 0x00000002030c7221 */ /* 0x040fe20000000100 */
[----:B0-----:R-:W-:-:S05]  /*0860*/  FMNMX R0, |R3|, |R2|, !PT ;  /* 0x4000000203007209 */ /* 0x001fca0007800200 */
[----:B-1----:R-:W-:-:S05]  /*0870*/  FMUL R0, R0, UR4 ;  /* 0x0000000400007c20 */ /* 0x002fca0008400000 */
[----:B------:R-:W-:-:S04]  /*0880*/  FMNMX R0, R0, UR4, PT ;  /* 0x0000000400007c09 */ /* 0x000fc8000b800000 */
[----:B------:R-:W-:-:S13]  /*0890*/  FSETP.GEU.AND P2, PT, R12, R0, PT ;  /* 0x000000000c00720b */ /* 0x000fda0003f4e000 */
[----:B------:R-:W-:Y:S05]  /*08a0*/  @P2 BRA `(.L_x_14) ;  /* 0x0000000000302947 */ /* 0x000fea0003800000 */
[----:B------:R-:W-:Y:S01]  /*08b0*/  FSETP.GEU.AND P0, PT, R2, RZ, PT ;  /* 0x000000ff0200720b */ /* 0x000fe20003f0e000 */
[----:B------:R-:W-:Y:S01]  /*08c0*/  FFMA R6, R12, 0.5, R3 ;  /* 0x3f0000000c067823 */ /* 0x000fe20000000003 */
[----:B------:R-:W-:-:S11]  /*08d0*/  FSETP.GEU.AND P1, PT, R3, RZ, PT ;  /* 0x000000ff0300720b */ /* 0x000fd60003f2e000 */
[----:B------:R-:W-:Y:S02]  /*08e0*/  @!P0 SEL R0, RZ, 0x1, P1 ;  /* 0x00000001ff008807 */ /* 0x000fe40000800000 */
[----:B------:R-:W-:Y:S02]  /*08f0*/  @P0 SEL R0, RZ, 0x1, !P1 ;  /* 0x00000001ff000807 */ /* 0x000fe40004800000 */
[----:B------:R-:W-:-:S03]  /*0900*/  PLOP3.LUT P0, PT, PT, PT, PT, 0x80, 0x8 ;  /* 0x000000000008781c */ /* 0x000fc60003f0f070 */
[----:B------:R-:W-:-:S05]  /*0910*/  IMAD.MOV R0, RZ, RZ, -R0 ;  /* 0x000000ffff007224 */ /* 0x000fca00078e0a00 */
[----:B------:R-:W-:Y:S01]  /*0920*/  ISETP.GE.AND P1, PT, R0, RZ, PT ;  /* 0x000000ff0000720c */ /* 0x000fe20003f26270 */
[----:B------:R-:W-:-:S12]  /*0930*/  FADD R0, R3, R2 ;  /* 0x0000000203007221 */ /* 0x000fd80000000000 */
[----:B------:R-:W-:-:S04]  /*0940*/  @P1 FMUL R6, R0, 0.5 ;  /* 0x3f00000000061820 */ /* 0x000fc80000400000 */
[----:B------:R-:W-:Y:S01]  /*0950*/  IMAD.MOV.U32 R9, RZ, RZ, R6 ;  /* 0x000000ffff097224 */ /* 0x000fe200078e0006 */
[----:B------:R-:W-:Y:S06]  /*0960*/  BRA `(.L_x_13) ;  /* 0x0000000000107947 */ /* 0x000fec0003800000 */
.L_x_14:
[----:B------:R-:W0:Y:S01]  /*0970*/  S2UR UR6, SR_CgaCtaId ;  /* 0x00000000000679c3 */ /* 0x000e220000008800 */
[----:B------:R-:W-:Y:S02]  /*0980*/  UMOV UR4, 0x400 ;  /* 0x0000040000047882 */ /* 0x000fe40000000000 */
[----:B0-----:R-:W-:-:S09]  /*0990*/  ULEA UR4, UR6, UR4, 0x18 ;  /* 0x0000000406047291 */ /* 0x001fd2000f8ec0ff */
[----:B------:R-:W-:Y:S03]  /*09a0*/  STS [UR4+0x800], RZ ;  /* 0x000800ffff007988 */ /* 0x000fe60008000804 */
.L_x_13:
[----:B------:R-:W-:Y:S05]  /*09b0*/  BSYNC.RECONVERGENT B0 ;  /* 0x0000000000007941 */ /* 0x000fea0003800200 */
.L_x_12:
[----:B------:R-:W1:Y:S08]  /*09c0*/  S2UR UR6, SR_CgaCtaId ;  /* 0x00000000000679c3 */ /* 0x000e700000008800 */
[----:B------:R-:W-:Y:S06]  /*09d0*/  BAR.SYNC.DEFER_BLOCKING 0x0 ;  /* 0x0000000000007b1d */ /* 0x000fec0000010000 */
[----:B------:R-:W-:-:S02]  /*09e0*/  UMOV UR4, 0x400 ;  /* 0x0000040000047882 */ /* 0x000fc40000000000 */
[----:B-1----:R-:W-:-:S09]  /*09f0*/  ULEA UR4, UR6, UR4, 0x18 ;  /* 0x0000000406047291 */ /* 0x002fd2000f8ec0ff */
[----:B0-----:R-:W0:Y:S02]  /*0a00*/  LDS R0, [UR4+0x800] ;  /* 0x00080004ff007984 */ /* 0x001e240008000800 */
[----:B0-----:R-:W-:-:S13]  /*0a10*/  ISETP.NE.U32.AND P1, PT, R0, 0x1, PT ;  /* 0x000000010000780c */ /* 0x001fda0003f25070 */
[----:B------:R-:W-:Y:S06]  /*0a20*/  @P1 BAR.SYNC.DEFER_BLOCKING 0x0 ;  /* 0x0000000000001b1d */ /* 0x000fec0000010000 */
[----:B------:R-:W-:Y:S05]  /*0a30*/  @P1 BRA `(.L_x_15) ;  /* 0xfffffff400e81947 */ /* 0x000fea000383ffff */
[----:B------:R-:W-:Y:S06]  /*0a40*/  BAR.SYNC.DEFER_BLOCKING 0x0 ;  /* 0x0000000000007b1d */ /* 0x000fec0000010000 */
[----:B------:R-:W-:Y:S05]  /*0a50*/  @P3 EXIT ;  /* 0x000000000000394d */ /* 0x000fea0003800000 */
[----:B------:R-:W0:Y:S02]  /*0a60*/  LDC.64 R2, c[0x0][0x398] ;  /* 0x0000e600ff027b82 */ /* 0x000e240000000a00 */
[----:B0-----:R-:W-:-:S05]  /*0a70*/  IMAD.WIDE.U32 R2, R5, 0x4, R2 ;  /* 0x0000000405027825 */ /* 0x001fca00078e0002 */
[----:B-----5:R-:W-:Y:S01]  /*0a80*/  STG.E desc[UR8][R2.64], R9 ;  /* 0x0000000902007986 */ /* 0x020fe2000c101908 */
[----:B------:R-:W-:Y:S05]  /*0a90*/  EXIT ;  /* 0x000000000000794d */ /* 0x000fea0003800000 */
        .weak           $__internal_0_$__cuda_sm3x_div_rn_noftz_f32_slowpath
        .type           $__internal_0_$__cuda_sm3x_div_rn_noftz_f32_slowpath,@function
        .size           $__internal_0_$__cuda_sm3x_div_rn_noftz_f32_slowpath,(.L_x_28 - $__internal_0_$__cuda_sm3x_div_rn_noftz_f32_slowpath)
$__internal_0_$__cuda_sm3x_div_rn_noftz_f32_slowpath:
[----:B------:R-:W-:Y:S01]  /*0aa0*/  SHF.R.U32.HI R2, RZ, 0x17, R3 ;  /* 0x00000017ff027819 */ /* 0x000fe20000011603 */
[----:B------:R-:W-:Y:S01]  /*0ab0*/  BSSY.RECONVERGENT B2, `(.L_x_16) ;  /* 0x0000063000027945 */ /* 0x000fe20003800200 */
[--C-:B------:R-:W-:Y:S01]  /*0ac0*/  SHF.R.U32.HI R21, RZ, 0x17, R0.reuse ;  /* 0x00000017ff157819 */ /* 0x100fe20000011600 */
[----:B------:R-:W-:Y:S01]  /*0ad0*/  IMAD.MOV.U32 R20, RZ, RZ, R0 ;  /* 0x000000ffff147224 */ /* 0x000fe200078e0000 */
[----:B------:R-:W-:Y:S02]  /*0ae0*/  LOP3.LUT R2, R2, 0xff, RZ, 0xc0, !PT ;  /* 0x000000ff02027812 */ /* 0x000fe400078ec0ff */
[----:B------:R-:W-:-:S03]  /*0af0*/  LOP3.LUT R21, R21, 0xff, RZ, 0xc0, !PT ;  /* 0x000000ff15157812 */ /* 0x000fc600078ec0ff */
[----:B------:R-:W-:Y:S01]  /*0b00*/  VIADD R24, R2, 0xffffffff ;  /* 0xffffffff02187836 */ /* 0x000fe20000000000 */
[----:B------:R-:W-:-:S04]  /*0b10*/  IADD3 R23, PT, PT, R21, -0x1, RZ ;  /* 0xffffffff15177810 */ /* 0x000fc80007ffe0ff */
[----:B------:R-:W-:-:S04]  /*0b20*/  ISETP.GT.U32.AND P1, PT, R24, 0xfd, PT ;  /* 0x000000fd1800780c */ /* 0x000fc80003f24070 */
[----:B------:R-:W-:-:S13]  /*0b30*/  ISETP.GT.U32.OR P1, PT, R23, 0xfd, P1 ;  /* 0x000000fd1700780c */ /* 0x000fda0000f24470 */
[----:B------:R-:W-:Y:S01]  /*0b40*/  @!P1 IMAD.MOV.U32 R19, RZ, RZ, RZ ;  /* 0x000000ffff139224 */ /* 0x000fe200078e00ff */
[----:B------:R-:W-:Y:S06]  /*0b50*/  @!P1 BRA `(.L_x_17) ;  /* 0x00000000005c9947 */ /* 0x000fec0003800000 */
[----:B------:R-:W-:Y:S02]  /*0b60*/  FSETP.GTU.FTZ.AND P2, PT, |R3|, +INF , PT ;  /* 0x7f8000000300780b */ /* 0x000fe40003f5c200 */
[----:B------:R-:W-:-:S04]  /*0b70*/  FSETP.GTU.FTZ.AND P1, PT, |R0|, +INF , PT ;  /* 0x7f8000000000780b */ /* 0x000fc80003f3c200 */
[----:B------:R-:W-:-:S13]  /*0b80*/  PLOP3.LUT P1, PT, P1, P2, PT, 0xf8, 0x8f ;  /* 0x00000000008f781c */ /* 0x000fda0000f25f70 */
[----:B------:R-:W-:Y:S05]  /*0b90*/  @P1 BRA `(.L_x_18) ;  /* 0x00000004004c1947 */ /* 0x000fea0003800000 */
[----:B------:R-:W-:-:S13]  /*0ba0*/  LOP3.LUT P1, RZ, R3, 0x7fffffff, R20, 0xc8, !PT ;  /* 0x7fffffff03ff7812 */ /* 0x000fda000782c814 */
[----:B------:R-:W-:Y:S05]  /*0bb0*/  @!P1 BRA `(.L_x_19) ;  /* 0x00000004003c9947 */ /* 0x000fea0003800000 */
[C---:B------:R-:W-:Y:S02]  /*0bc0*/  FSETP.NEU.FTZ.AND P4, PT, |R0|.reuse, +INF , PT ;  /* 0x7f8000000000780b */ /* 0x040fe40003f9d200 */
[----:B------:R-:W-:Y:S02]  /*0bd0*/  FSETP.NEU.FTZ.AND P2, PT, |R3|, +INF , PT ;  /* 0x7f8000000300780b */ /* 0x000fe40003f5d200 */
[----:B------:R-:W-:-:S11]  /*0be0*/  FSETP.NEU.FTZ.AND P1, PT, |R0|, +INF , PT ;  /* 0x7f8000000000780b */ /* 0x000fd60003f3d200 */
[----:B------:R-:W-:Y:S05]  /*0bf0*/  @!P2 BRA !P4, `(.L_x_19) ;  /* 0x00000004002ca947 */ /* 0x000fea0006000000 */
[----:B------:R-:W-:-:S04]  /*0c00*/  LOP3.LUT P4, RZ, R20, 0x7fffffff, RZ, 0xc0, !PT ;  /* 0x7fffffff14ff7812 */ /* 0x000fc8000788c0ff */
[----:B------:R-:W-:-:S13]  /*0c10*/  PLOP3.LUT P2, PT, P2, P4, PT, 0x2f, 0xf2 ;  /* 0x0000000000f2781c */ /* 0x000fda0001748577 */
[----:B------:R-:W-:Y:S05]  /*0c20*/  @P2 BRA `(.L_x_20) ;  /* 0x0000000400182947 */ /* 0x000fea0003800000 */
[----:B------:R-:W-:-:S04]  /*0c30*/  LOP3.LUT P2, RZ, R3, 0x7fffffff, RZ, 0xc0, !PT ;  /* 0x7fffffff03ff7812 */ /* 0x000fc8000784c0ff */
[----:B------:R-:W-:-:S13]  /*0c40*/  PLOP3.LUT P1, PT, P1, P2, PT, 0x2f, 0xf2 ;  /* 0x0000000000f2781c */ /* 0x000fda0000f24577 */
[----:B------:R-:W-:Y:S05]  /*0c50*/  @P1 BRA `(.L_x_21) ;  /* 0x0000000400001947 */ /* 0x000fea0003800000 */
[----:B------:R-:W-:Y:S02]  /*0c60*/  ISETP.GE.AND P1, PT, R23, RZ, PT ;  /* 0x000000ff1700720c */ /* 0x000fe40003f26270 */
[----:B------:R-:W-:-:S11]  /*0c70*/  ISETP.GE.AND P2, PT, R24, RZ, PT ;  /* 0x000000ff1800720c */ /* 0x000fd60003f46270 */
[----:B------:R-:W-:Y:S02]  /*0c80*/  @P1 IMAD.MOV.U32 R19, RZ, RZ, RZ ;  /* 0x000000ffff131224 */ /* 0x000fe400078e00ff */
[----:B------:R-:W-:Y:S01]  /*0c90*/  @!P1 FFMA R20, R0, 1.84467440737095516160e+19, RZ ;  /* 0x5f80000000149823 */ /* 0x000fe200000000ff */
[----:B------:R-:W-:Y:S02]  /*0ca0*/  @!P1 IMAD.MOV.U32 R19, RZ, RZ, -0x40 ;  /* 0xffffffc0ff139424 */ /* 0x000fe400078e00ff */
[----:B------:R-:W-:Y:S02]  /*0cb0*/  @!P2 FFMA R3, R3, 1.84467440737095516160e+19, RZ ;  /* 0x5f8000000303a823 */ /* 0x000fe400000000ff */
[----:B------:R-:W-:-:S07]  /*0cc0*/  @!P2 VIADD R19, R19, 0x40 ;  /* 0x000000401313a836 */ /* 0x000fce0000000000 */
.L_x_17:
[----:B------:R-:W-:Y:S01]  /*0cd0*/  LEA R0, R2, 0xc0800000, 0x17 ;  /* 0xc080000002007811 */ /* 0x000fe200078eb8ff */
[----:B------:R-:W-:Y:S04]  /*0ce0*/  BSSY.RECONVERGENT B3, `(.L_x_22) ;  /* 0x0000036000037945 */ /* 0x000fe80003800200 */
[----:B------:R-:W-:Y:S02]  /*0cf0*/  IMAD.IADD R24, R3, 0x1, -R0 ;  /* 0x0000000103187824 */ /* 0x000fe400078e0a00 */
[----:B------:R-:W-:Y:S02]  /*0d00*/  VIADD R3, R21, 0xffffff81 ;  /* 0xffffff8115037836 */ /* 0x000fe40000000000 */
[----:B------:R0:W1:Y:S01]  /*0d10*/  MUFU.RCP R23, R24 ;  /* 0x0000001800177308 */ /* 0x0000620000001000 */
[----:B------:R-:W-:Y:S01]  /*0d20*/  FADD.FTZ R25, -R24, -RZ ;  /* 0x800000ff18197221 */ /* 0x000fe20000010100 */
[C---:B------:R-:W-:Y:S01]  /*0d30*/  IMAD R0, R3.reuse, -0x800000, R20 ;  /* 0xff80000003007824 */ /* 0x040fe200078e0214 */
[----:B0-----:R-:W-:-:S05]  /*0d40*/  IADD3 R24, PT, PT, R3, 0x7f, -R2 ;  /* 0x0000007f03187810 */ /* 0x001fca0007ffe802 */
[----:B------:R-:W-:Y:S02]  /*0d50*/  IMAD.IADD R19, R24, 0x1, R19 ;  /* 0x0000000118137824 */ /* 0x000fe400078e0213 */
[----:B-1----:R-:W-:-:S04]  /*0d60*/  FFMA R26, R23, R25, 1 ;  /* 0x3f800000171a7423 */ /* 0x002fc80000000019 */
[----:B------:R-:W-:-:S04]  /*0d70*/  FFMA R21, R23, R26, R23 ;  /* 0x0000001a17157223 */ /* 0x000fc80000000017 */
[----:B------:R-:W-:-:S04]  /*0d80*/  FFMA R20, R0, R21, RZ ;  /* 0x0000001500147223 */ /* 0x000fc800000000ff */
[----:B------:R-:W-:-:S04]  /*0d90*/  FFMA R23, R25, R20, R0 ;  /* 0x0000001419177223 */ /* 0x000fc80000000000 */
[----:B------:R-:W-:-:S04]  /*0da0*/  FFMA R20, R21, R23, R20 ;  /* 0x0000001715147223 */ /* 0x000fc80000000014 */
[----:B------:R-:W-:-:S04]  /*0db0*/  FFMA R23, R25, R20, R0 ;  /* 0x0000001419177223 */ /* 0x000fc80000000000 */
[----:B------:R-:W-:-:S05]  /*0dc0*/  FFMA R0, R21, R23, R20 ;  /* 0x0000001715007223 */ /* 0x000fca0000000014 */
[----:B------:R-:W-:-:S04]  /*0dd0*/  SHF.R.U32.HI R2, RZ, 0x17, R0 ;  /* 0x00000017ff027819 */ /* 0x000fc80000011600 */
[----:B------:R-:W-:-:S04]  /*0de0*/  LOP3.LUT R2, R2, 0xff, RZ, 0xc0, !PT ;  /* 0x000000ff02027812 */ /* 0x000fc800078ec0ff */
[----:B------:R-:W-:-:S05]  /*0df0*/  IADD3 R24, PT, PT, R2, R19, RZ ;  /* 0x0000001302187210 */ /* 0x000fca0007ffe0ff */
[----:B------:R-:W-:-:S05]  /*0e00*/  VIADD R2, R24, 0xffffffff ;  /* 0xffffffff18027836 */ /* 0x000fca0000000000 */
[----:B------:R-:W-:-:S13]  /*0e10*/  ISETP.GE.U32.AND P1, PT, R2, 0xfe, PT ;  /* 0x000000fe0200780c */ /* 0x000fda0003f26070 */
[----:B------:R-:W-:Y:S05]  /*0e20*/  @!P1 BRA `(.L_x_23) ;  /* 0x0000000000809947 */ /* 0x000fea0003800000 */
[----:B------:R-:W-:-:S13]  /*0e30*/  ISETP.GT.AND P1, PT, R24, 0xfe, PT ;  /* 0x000000fe1800780c */ /* 0x000fda0003f24270 */
[----:B------:R-:W-:Y:S05]  /*0e40*/  @P1 BRA `(.L_x_24) ;  /* 0x00000000006c1947 */ /* 0x000fea0003800000 */
[----:B------:R-:W-:-:S13]  /*0e50*/  ISETP.GE.AND P1, PT, R24, 0x1, PT ;  /* 0x000000011800780c */ /* 0x000fda0003f26270 */
[----:B------:R-:W-:Y:S05]  /*0e60*/  @P1 BRA `(.L_x_25) ;  /* 0x0000000000741947 */ /* 0x000fea0003800000 */
[----:B------:R-:W-:Y:S02]  /*0e70*/  ISETP.GE.AND P1, PT, R24, -0x18, PT ;  /* 0xffffffe81800780c */ /* 0x000fe40003f26270 */
[----:B------:R-:W-:-:S11]  /*0e80*/  LOP3.LUT R0, R0, 0x80000000, RZ, 0xc0, !PT ;  /* 0x8000000000007812 */ /* 0x000fd600078ec0ff */
[----:B------:R-:W-:Y:S05]  /*0e90*/  @!P1 BRA `(.L_x_25) ;  /* 0x0000000000689947 */ /* 0x000fea0003800000 */
[CC--:B------:R-:W-:Y:S01]  /*0ea0*/  FFMA.RZ R2, R21.reuse, R23.reuse, R20 ;  /* 0x0000001715027223 */ /* 0x0c0fe2000000c014 */
[----:B------:R-:W-:Y:S01]  /*0eb0*/  IMAD.MOV R19, RZ, RZ, -R24 ;  /* 0x000000ffff137224 */ /* 0x000fe200078e0a18 */
[C---:B------:R-:W-:Y:S02]  /*0ec0*/  ISETP.NE.AND P4, PT, R24.reuse, RZ, PT ;  /* 0x000000ff1800720c */ /* 0x040fe40003f85270 */
[----:B------:R-:W-:Y:S02]  /*0ed0*/  ISETP.NE.AND P2, PT, R24, RZ, PT ;  /* 0x000000ff1800720c */ /* 0x000fe40003f45270 */
[----:B------:R-:W-:Y:S01]  /*0ee0*/  LOP3.LUT R3, R2, 0x7fffff, RZ, 0xc0, !PT ;  /* 0x007fffff02037812 */ /* 0x000fe200078ec0ff */
[CCC-:B------:R-:W-:Y:S01]  /*0ef0*/  FFMA.RP R2, R21.reuse, R23.reuse, R20.reuse ;  /* 0x0000001715027223 */ /* 0x1c0fe20000008014 */
[----:B------:R-:W-:Y:S01]  /*0f00*/  FFMA.RM R21, R21, R23, R20 ;  /* 0x0000001715157223 */ /* 0x000fe20000004014 */
[----:B------:R-:W-:Y:S01]  /*0f10*/  VIADD R20, R24, 0x20 ;  /* 0x0000002018147836 */ /* 0x000fe20000000000 */
[----:B------:R-:W-:-:S03]  /*0f20*/  LOP3.LUT R3, R3, 0x800000, RZ, 0xfc, !PT ;  /* 0x0080000003037812 */ /* 0x000fc600078efcff */
[----:B------:R-:W-:Y:S02]  /*0f30*/  FSETP.NEU.FTZ.AND P1, PT, R2, R21, PT ;  /* 0x000000150200720b */ /* 0x000fe40003f3d000 */
[----:B------:R-:W-:Y:S02]  /*0f40*/  SHF.L.U32 R20, R3, R20, RZ ;  /* 0x0000001403147219 */ /* 0x000fe400000006ff */
[----:B------:R-:W-:Y:S02]  /*0f50*/  SEL R2, R19, RZ, P4 ;  /* 0x000000ff13027207 */ /* 0x000fe40002000000 */
[----:B------:R-:W-:Y:S02]  /*0f60*/  ISETP.NE.AND P2, PT, R20, RZ, P2 ;  /* 0x000000ff1400720c */ /* 0x000fe40001745270 */
[----:B------:R-:W-:Y:S02]  /*0f70*/  SHF.R.U32.HI R2, RZ, R2, R3 ;  /* 0x00000002ff027219 */ /* 0x000fe40000011603 */
[----:B------:R-:W-:-:S02]  /*0f80*/  PLOP3.LUT P1, PT, P1, P2, PT, 0xf8, 0x8f ;  /* 0x00000000008f781c */ /* 0x000fc40000f25f70 */
[----:B------:R-:W-:Y:S02]  /*0f90*/  SHF.R.U32.HI R20, RZ, 0x1, R2 ;  /* 0x00000001ff147819 */ /* 0x000fe40000011602 */
[----:B------:R-:W-:-:S04]  /*0fa0*/  SEL R3, RZ, 0x1, !P1 ;  /* 0x00000001ff037807 */ /* 0x000fc80004800000 */
[----:B------:R-:W-:-:S04]  /*0fb0*/  LOP3.LUT R3, R3, 0x1, R20, 0xf8, !PT ;  /* 0x0000000103037812 */ /* 0x000fc800078ef814 */
[----:B------:R-:W-:-:S05]  /*0fc0*/  LOP3.LUT R3, R3, R2, RZ, 0xc0, !PT ;  /* 0x0000000203037212 */ /* 0x000fca00078ec0ff */
[----:B------:R-:W-:-:S05]  /*0fd0*/  IMAD.IADD R3, R20, 0x1, R3 ;  /* 0x0000000114037824 */ /* 0x000fca00078e0203 */
[----:B------:R-:W-:Y:S01]  /*0fe0*/  LOP3.LUT R0, R3, R0, RZ, 0xfc, !PT ;  /* 0x0000000003007212 */ /* 0x000fe200078efcff */
[----:B------:R-:W-:Y:S06]  /*0ff0*/  BRA `(.L_x_25) ;  /* 0x0000000000107947 */ /* 0x000fec0003800000 */
.L_x_24:
[----:B------:R-:W-:-:S04]  /*1000*/  LOP3.LUT R0, R0, 0x80000000, RZ, 0xc0, !PT ;  /* 0x8000000000007812 */ /* 0x000fc800078ec0ff */
[----:B------:R-:W-:Y:S01]  /*1010*/  LOP3.LUT R0, R0, 0x7f800000, RZ, 0xfc, !PT ;  /* 0x7f80000000007812 */ /* 0x000fe200078efcff */
[----:B------:R-:W-:Y:S06]  /*1020*/  BRA `(.L_x_25) ;  /* 0x0000000000047947 */ /* 0x000fec0003800000 */
.L_x_23:
[----:B------:R-:W-:-:S07]  /*1030*/  IMAD R0, R19, 0x800000, R0 ;  /* 0x0080000013007824 */ /* 0x000fce00078e0200 */
.L_x_25:
[----:B------:R-:W-:Y:S05]  /*1040*/  BSYNC.RECONVERGENT B3 ;  /* 0x0000000000037941 */ /* 0x000fea0003800200 */
.L_x_22:
[----:B------:R-:W-:Y:S05]  /*1050*/  BRA `(.L_x_26) ;  /* 0x0000000000207947 */ /* 0x000fea0003800000 */
.L_x_21:
[----:B------:R-:W-:-:S04]  /*1060*/  LOP3.LUT R0, R3, 0x80000000, R20, 0x48, !PT ;  /* 0x8000000003007812 */ /* 0x000fc800078e4814 */
[----:B------:R-:W-:Y:S01]  /*1070*/  LOP3.LUT R0, R0, 0x7f800000, RZ, 0xfc, !PT ;  /* 0x7f80000000007812 */ /* 0x000fe200078efcff */
[----:B------:R-:W-:Y:S06]  /*1080*/  BRA `(.L_x_26) ;  /* 0x0000000000147947 */ /* 0x000fec0003800000 */
.L_x_20:
[----:B------:R-:W-:Y:S01]  /*1090*/  LOP3.LUT R0, R3, 0x80000000, R20, 0x48, !PT ;  /* 0x8000000003007812 */ /* 0x000fe200078e4814 */
[----:B------:R-:W-:Y:S06]  /*10a0*/  BRA `(.L_x_26) ;  /* 0x00000000000c7947 */ /* 0x000fec0003800000 */
.L_x_19:
[----:B------:R-:W0:Y:S01]  /*10b0*/  MUFU.RSQ R0, -QNAN ;  /* 0xffc0000000007908 */ /* 0x000e220000001400 */
[----:B------:R-:W-:Y:S05]  /*10c0*/  BRA `(.L_x_26) ;  /* 0x0000000000047947 */ /* 0x000fea0003800000 */
.L_x_18:
[----:B------:R-:W-:-:S07]  /*10d0*/  FADD.FTZ R0, R0, R3 ;  /* 0x0000000300007221 */ /* 0x000fce0000010000 */
.L_x_26:
[----:B------:R-:W-:Y:S05]  /*10e0*/  BSYNC.RECONVERGENT B2 ;  /* 0x0000000000027941 */ /* 0x000fea0003800200 */
.L_x_16:
[----:B------:R-:W-:Y:S02]  /*10f0*/  IMAD.MOV.U32 R2, RZ, RZ, R18 ;  /* 0x000000ffff027224 */ /* 0x000fe400078e0012 */
[----:B------:R-:W-:-:S04]  /*1100*/  IMAD.MOV.U32 R3, RZ, RZ, 0x0 ;  /* 0x00000000ff037424 */ /* 0x000fc800078e00ff */
[----:B0-----:R-:W-:Y:S05]  /*1110*/  RET.REL.NODEC R2 `(_Z30bisectKernelLarge_OneIntervalsPfS_jjS_S_Pjf) ;  /* 0xffffffec02b87950 */ /* 0x001fea0003c3ffff */
.L_x_27:
[----:B------:R-:W-:-:S00]  /*1120*/  BRA `(.L_x_27) ;  /* 0xfffffffc00fc7947 */ /* 0x000fc0000383ffff */
[----:B------:R-:W-:-:S00]  /*1130*/  NOP ;  /* 0x0000000000007918 */ /* 0x000fc00000000000 */
        /* <DEDUP_REMOVED lines=12> */
.L_x_28:


//--------------------- .nv.shared._Z30bisectKernelLarge_OneIntervalsPfS_jjS_S_Pjf --------------------------
	.section	.nv.shared._Z30bisectKernelLarge_OneIntervalsPfS_jjS_S_Pjf,"aw",@nobits
	.sectionflags	@""
	.align	4
.nv.shared._Z30bisectKernelLarge_OneIntervalsPfS_jjS_S_Pjf:
	.zero		3076


//--------------------- .nv.shared.reserved.0     --------------------------
	.section	.nv.shared.reserved.0,"aw",@nobits
	.weak		__nv_reservedSMEM_offset_0_alias
	.size		__nv_reservedSMEM_offset_0_alias, 0, 64
	.other		__nv_reservedSMEM_offset_0_alias,@"STO_CUDA_RESERVED_SHARED STV_DEFAULT"
__nv_reservedSMEM_offset_0_alias:
	.zero		0
	.zero		64


//--------------------- .nv.constant0._Z30bisectKernelLarge_OneIntervalsPfS_jjS_S_Pjf --------------------------
	.section	.nv.constant0._Z30bisectKernelLarge_OneIntervalsPfS_jjS_S_Pjf,"a",@progbits
	.sectionflags	@""
	.align	4
.nv.constant0._Z30bisectKernelLarge_OneIntervalsPfS_jjS_S_Pjf:
	.zero		948


//--------------------- SYMBOLS --------------------------

	.type		.nv.reservedSmem.offset0,@object
	.size		.nv.reservedSmem.offset0,0x4
	.type		.nv.reservedSmem.cap,@object
	.size		.nv.reservedSmem.cap,0x4
